//
// Generated by NVIDIA NVVM Compiler
//
// Compiler Build ID: CL-36424714
// Cuda compilation tools, release 13.0, V13.0.88
// Based on NVVM 20.0.0
//

.version 9.0
.target sm_100
.address_size 64

	// .globl	initDbIndexKernel

.visible .entry initDbIndexKernel(
	.param .u32 initDbIndexKernel_param_0,
	.param .u32 initDbIndexKernel_param_1,
	.param .u64 .ptr .align 1 initDbIndexKernel_param_2,
	.param .u64 .ptr .align 1 initDbIndexKernel_param_3,
	.param .u64 .ptr .align 1 initDbIndexKernel_param_4,
	.param .u64 .ptr .align 1 initDbIndexKernel_param_5,
	.param .u64 initDbIndexKernel_param_6
)
{
	.reg .pred 	%p<21>;
	.reg .b32 	%r<142>;
	.reg .b64 	%rd<74>;

	ld.param.u32 	%r135, [initDbIndexKernel_param_0];
	ld.param.u32 	%r35, [initDbIndexKernel_param_1];
	ld.param.u64 	%rd15, [initDbIndexKernel_param_2];
	ld.param.u64 	%rd16, [initDbIndexKernel_param_3];
	ld.param.u64 	%rd17, [initDbIndexKernel_param_4];
	ld.param.u64 	%rd18, [initDbIndexKernel_param_5];
	ld.param.u64 	%rd19, [initDbIndexKernel_param_6];
	cvta.to.global.u64 	%rd1, %rd16;
	cvta.to.global.u64 	%rd2, %rd18;
	cvta.to.global.u64 	%rd3, %rd17;
	mov.u32 	%r36, %ctaid.x;
	mov.u32 	%r37, %ntid.x;
	mov.u32 	%r38, %tid.x;
	mad.lo.s32 	%r39, %r36, %r37, %r38;
	cvt.u64.u32 	%rd71, %r39;
	setp.le.s64 	%p1, %rd19, %rd71;
	@%p1 bra 	$L__BB0_31;
	cvt.s64.s32 	%rd20, %r35;
	mul.lo.s64 	%rd5, %rd20, %rd71;
	setp.lt.s32 	%p2, %r35, 1;
	@%p2 bra 	$L__BB0_14;
	and.b32  	%r1, %r35, 15;
	setp.lt.u32 	%p3, %r35, 16;
	mov.b32 	%r130, 0;
	@%p3 bra 	$L__BB0_5;
	and.b32  	%r130, %r35, 2147483632;
	mov.b32 	%r141, 0;
$L__BB0_4:
	.pragma "nounroll";
	cvt.u64.u32 	%rd21, %r141;
	mul.wide.u32 	%rd22, %r141, 4;
	add.s64 	%rd23, %rd1, %rd22;
	ld.global.u32 	%r42, [%rd23];
	add.s64 	%rd24, %rd5, %rd21;
	shl.b64 	%rd25, %rd24, 2;
	add.s64 	%rd26, %rd2, %rd25;
	st.global.u32 	[%rd26], %r42;
	ld.global.u32 	%r43, [%rd23+4];
	st.global.u32 	[%rd26+4], %r43;
	ld.global.u32 	%r44, [%rd23+8];
	st.global.u32 	[%rd26+8], %r44;
	ld.global.u32 	%r45, [%rd23+12];
	st.global.u32 	[%rd26+12], %r45;
	ld.global.u32 	%r46, [%rd23+16];
	st.global.u32 	[%rd26+16], %r46;
	ld.global.u32 	%r47, [%rd23+20];
	st.global.u32 	[%rd26+20], %r47;
	ld.global.u32 	%r48, [%rd23+24];
	st.global.u32 	[%rd26+24], %r48;
	ld.global.u32 	%r49, [%rd23+28];
	st.global.u32 	[%rd26+28], %r49;
	ld.global.u32 	%r50, [%rd23+32];
	st.global.u32 	[%rd26+32], %r50;
	ld.global.u32 	%r51, [%rd23+36];
	st.global.u32 	[%rd26+36], %r51;
	ld.global.u32 	%r52, [%rd23+40];
	st.global.u32 	[%rd26+40], %r52;
	ld.global.u32 	%r53, [%rd23+44];
	st.global.u32 	[%rd26+44], %r53;
	ld.global.u32 	%r54, [%rd23+48];
	st.global.u32 	[%rd26+48], %r54;
	ld.global.u32 	%r55, [%rd23+52];
	st.global.u32 	[%rd26+52], %r55;
	ld.global.u32 	%r56, [%rd23+56];
	st.global.u32 	[%rd26+56], %r56;
	ld.global.u32 	%r57, [%rd23+60];
	st.global.u32 	[%rd26+60], %r57;
	add.s32 	%r141, %r141, 16;
	setp.eq.s32 	%p4, %r141, %r130;
	@%p4 bra 	$L__BB0_5;
	bra.uni 	$L__BB0_4;
$L__BB0_5:
	setp.eq.s32 	%p5, %r1, 0;
	@%p5 bra 	$L__BB0_14;
	and.b32  	%r4, %r35, 7;
	setp.lt.u32 	%p6, %r1, 8;
	@%p6 bra 	$L__BB0_8;
	cvt.u64.u32 	%rd27, %r130;
	mul.wide.u32 	%rd28, %r130, 4;
	add.s64 	%rd29, %rd1, %rd28;
	ld.global.u32 	%r58, [%rd29];
	add.s64 	%rd30, %rd5, %rd27;
	shl.b64 	%rd31, %rd30, 2;
	add.s64 	%rd32, %rd2, %rd31;
	st.global.u32 	[%rd32], %r58;
	ld.global.u32 	%r59, [%rd29+4];
	st.global.u32 	[%rd32+4], %r59;
	ld.global.u32 	%r60, [%rd29+8];
	st.global.u32 	[%rd32+8], %r60;
	ld.global.u32 	%r61, [%rd29+12];
	st.global.u32 	[%rd32+12], %r61;
	ld.global.u32 	%r62, [%rd29+16];
	st.global.u32 	[%rd32+16], %r62;
	ld.global.u32 	%r63, [%rd29+20];
	st.global.u32 	[%rd32+20], %r63;
	ld.global.u32 	%r64, [%rd29+24];
	st.global.u32 	[%rd32+24], %r64;
	ld.global.u32 	%r65, [%rd29+28];
	st.global.u32 	[%rd32+28], %r65;
	add.s32 	%r130, %r130, 8;
$L__BB0_8:
	setp.eq.s32 	%p7, %r4, 0;
	@%p7 bra 	$L__BB0_14;
	and.b32  	%r7, %r35, 3;
	setp.lt.u32 	%p8, %r4, 4;
	@%p8 bra 	$L__BB0_11;
	cvt.u64.u32 	%rd33, %r130;
	mul.wide.u32 	%rd34, %r130, 4;
	add.s64 	%rd35, %rd1, %rd34;
	ld.global.u32 	%r66, [%rd35];
	add.s64 	%rd36, %rd5, %rd33;
	shl.b64 	%rd37, %rd36, 2;
	add.s64 	%rd38, %rd2, %rd37;
	st.global.u32 	[%rd38], %r66;
	ld.global.u32 	%r67, [%rd35+4];
	st.global.u32 	[%rd38+4], %r67;
	ld.global.u32 	%r68, [%rd35+8];
	st.global.u32 	[%rd38+8], %r68;
	ld.global.u32 	%r69, [%rd35+12];
	st.global.u32 	[%rd38+12], %r69;
	add.s32 	%r130, %r130, 4;
$L__BB0_11:
	setp.eq.s32 	%p9, %r7, 0;
	@%p9 bra 	$L__BB0_14;
	mov.b32 	%r134, 0;
$L__BB0_13:
	.pragma "nounroll";
	cvt.u64.u32 	%rd39, %r130;
	mul.wide.u32 	%rd40, %r130, 4;
	add.s64 	%rd41, %rd1, %rd40;
	ld.global.u32 	%r71, [%rd41];
	add.s64 	%rd42, %rd5, %rd39;
	shl.b64 	%rd43, %rd42, 2;
	add.s64 	%rd44, %rd2, %rd43;
	st.global.u32 	[%rd44], %r71;
	add.s32 	%r130, %r130, 1;
	add.s32 	%r134, %r134, 1;
	setp.ne.s32 	%p10, %r134, %r7;
	@%p10 bra 	$L__BB0_13;
$L__BB0_14:
	min.s32 	%r72, %r135, %r35;
	setp.lt.s32 	%p11, %r72, 1;
	@%p11 bra 	$L__BB0_31;
	and.b32  	%r14, %r35, 7;
	and.b32  	%r15, %r35, 3;
	and.b32  	%r16, %r35, 2147483640;
	and.b32  	%r17, %r35, 1;
	neg.s32 	%r18, %r16;
	cvta.to.global.u64 	%rd6, %rd15;
$L__BB0_16:
	mov.u64 	%rd7, %rd71;
	mov.u32 	%r19, %r135;
	add.s32 	%r135, %r19, -1;
	mul.wide.u32 	%rd45, %r135, 4;
	add.s64 	%rd46, %rd6, %rd45;
	ld.global.s32 	%rd8, [%rd46];
	or.b64  	%rd47, %rd7, %rd8;
	and.b64  	%rd48, %rd47, -4294967296;
	setp.ne.s64 	%p12, %rd48, 0;
	@%p12 bra 	$L__BB0_18;
	cvt.u32.u64 	%r73, %rd8;
	cvt.u32.u64 	%r74, %rd7;
	div.u32 	%r75, %r74, %r73;
	cvt.u64.u32 	%rd71, %r75;
	bra.uni 	$L__BB0_19;
$L__BB0_18:
	div.s64 	%rd71, %rd7, %rd8;
$L__BB0_19:
	setp.lt.u32 	%p13, %r35, 8;
	cvt.u32.u64 	%r77, %rd8;
	cvt.u32.u64 	%r78, %rd71;
	mul.lo.s32 	%r79, %r78, %r77;
	cvt.u32.u64 	%r80, %rd7;
	sub.s32 	%r21, %r80, %r79;
	mul.lo.s32 	%r22, %r135, %r35;
	mov.b32 	%r139, 0;
	@%p13 bra 	$L__BB0_22;
	shl.b64 	%rd49, %rd5, 2;
	add.s64 	%rd50, %rd49, %rd2;
	add.s64 	%rd73, %rd50, 16;
	mov.u32 	%r136, %r22;
	mov.u32 	%r137, %r18;
$L__BB0_21:
	.pragma "nounroll";
	mul.wide.s32 	%rd51, %r136, 4;
	add.s64 	%rd52, %rd3, %rd51;
	ld.global.u32 	%r81, [%rd52];
	ld.global.u32 	%r82, [%rd73+-16];
	mad.lo.s32 	%r83, %r81, %r21, %r82;
	st.global.u32 	[%rd73+-16], %r83;
	ld.global.u32 	%r84, [%rd52+4];
	ld.global.u32 	%r85, [%rd73+-12];
	mad.lo.s32 	%r86, %r84, %r21, %r85;
	st.global.u32 	[%rd73+-12], %r86;
	ld.global.u32 	%r87, [%rd52+8];
	ld.global.u32 	%r88, [%rd73+-8];
	mad.lo.s32 	%r89, %r87, %r21, %r88;
	st.global.u32 	[%rd73+-8], %r89;
	ld.global.u32 	%r90, [%rd52+12];
	ld.global.u32 	%r91, [%rd73+-4];
	mad.lo.s32 	%r92, %r90, %r21, %r91;
	st.global.u32 	[%rd73+-4], %r92;
	ld.global.u32 	%r93, [%rd52+16];
	ld.global.u32 	%r94, [%rd73];
	mad.lo.s32 	%r95, %r93, %r21, %r94;
	st.global.u32 	[%rd73], %r95;
	ld.global.u32 	%r96, [%rd52+20];
	ld.global.u32 	%r97, [%rd73+4];
	mad.lo.s32 	%r98, %r96, %r21, %r97;
	st.global.u32 	[%rd73+4], %r98;
	ld.global.u32 	%r99, [%rd52+24];
	ld.global.u32 	%r100, [%rd73+8];
	mad.lo.s32 	%r101, %r99, %r21, %r100;
	st.global.u32 	[%rd73+8], %r101;
	ld.global.u32 	%r102, [%rd52+28];
	ld.global.u32 	%r103, [%rd73+12];
	mad.lo.s32 	%r104, %r102, %r21, %r103;
	st.global.u32 	[%rd73+12], %r104;
	add.s32 	%r137, %r137, 8;
	add.s32 	%r136, %r136, 8;
	add.s64 	%rd73, %rd73, 32;
	setp.ne.s32 	%p14, %r137, 0;
	mov.u32 	%r139, %r16;
	@%p14 bra 	$L__BB0_21;
$L__BB0_22:
	setp.eq.s32 	%p15, %r14, 0;
	@%p15 bra 	$L__BB0_30;
	add.s32 	%r105, %r14, -1;
	setp.lt.u32 	%p16, %r105, 3;
	@%p16 bra 	$L__BB0_25;
	add.s32 	%r106, %r139, %r22;
	mul.wide.s32 	%rd53, %r106, 4;
	add.s64 	%rd54, %rd3, %rd53;
	ld.global.u32 	%r107, [%rd54];
	cvt.u64.u32 	%rd55, %r139;
	add.s64 	%rd56, %rd5, %rd55;
	shl.b64 	%rd57, %rd56, 2;
	add.s64 	%rd58, %rd2, %rd57;
	ld.global.u32 	%r108, [%rd58];
	mad.lo.s32 	%r109, %r107, %r21, %r108;
	st.global.u32 	[%rd58], %r109;
	ld.global.u32 	%r110, [%rd54+4];
	ld.global.u32 	%r111, [%rd58+4];
	mad.lo.s32 	%r112, %r110, %r21, %r111;
	st.global.u32 	[%rd58+4], %r112;
	ld.global.u32 	%r113, [%rd54+8];
	ld.global.u32 	%r114, [%rd58+8];
	mad.lo.s32 	%r115, %r113, %r21, %r114;
	st.global.u32 	[%rd58+8], %r115;
	ld.global.u32 	%r116, [%rd54+12];
	ld.global.u32 	%r117, [%rd58+12];
	mad.lo.s32 	%r118, %r116, %r21, %r117;
	st.global.u32 	[%rd58+12], %r118;
	add.s32 	%r139, %r139, 4;
$L__BB0_25:
	setp.eq.s32 	%p17, %r15, 0;
	@%p17 bra 	$L__BB0_30;
	setp.eq.s32 	%p18, %r15, 1;
	@%p18 bra 	$L__BB0_28;
	add.s32 	%r119, %r139, %r22;
	mul.wide.s32 	%rd59, %r119, 4;
	add.s64 	%rd60, %rd3, %rd59;
	ld.global.u32 	%r120, [%rd60];
	cvt.u64.u32 	%rd61, %r139;
	add.s64 	%rd62, %rd5, %rd61;
	shl.b64 	%rd63, %rd62, 2;
	add.s64 	%rd64, %rd2, %rd63;
	ld.global.u32 	%r121, [%rd64];
	mad.lo.s32 	%r122, %r120, %r21, %r121;
	st.global.u32 	[%rd64], %r122;
	ld.global.u32 	%r123, [%rd60+4];
	ld.global.u32 	%r124, [%rd64+4];
	mad.lo.s32 	%r125, %r123, %r21, %r124;
	st.global.u32 	[%rd64+4], %r125;
	add.s32 	%r139, %r139, 2;
$L__BB0_28:
	setp.eq.s32 	%p19, %r17, 0;
	@%p19 bra 	$L__BB0_30;
	add.s32 	%r126, %r139, %r22;
	mul.wide.s32 	%rd65, %r126, 4;
	add.s64 	%rd66, %rd3, %rd65;
	ld.global.u32 	%r127, [%rd66];
	cvt.u64.u32 	%rd67, %r139;
	add.s64 	%rd68, %rd5, %rd67;
	shl.b64 	%rd69, %rd68, 2;
	add.s64 	%rd70, %rd2, %rd69;
	ld.global.u32 	%r128, [%rd70];
	mad.lo.s32 	%r129, %r127, %r21, %r128;
	st.global.u32 	[%rd70], %r129;
$L__BB0_30:
	setp.gt.u32 	%p20, %r19, 1;
	@%p20 bra 	$L__BB0_16;
$L__BB0_31:
	ret;

}
	// .globl	evalClauseKernel
.visible .entry evalClauseKernel(
	.param .u64 .ptr .align 1 evalClauseKernel_param_0,
	.param .u64 .ptr .align 1 evalClauseKernel_param_1,
	.param .u64 .ptr .align 1 evalClauseKernel_param_2,
	.param .u64 .ptr .align 1 evalClauseKernel_param_3,
	.param .u64 .ptr .align 1 evalClauseKernel_param_4,
	.param .u32 evalClauseKernel_param_5,
	.param .u64 evalClauseKernel_param_6
)
{
	.reg .pred 	%p<27>;
	.reg .b32 	%r<135>;
	.reg .b64 	%rd<142>;

	ld.param.u64 	%rd17, [evalClauseKernel_param_0];
	ld.param.u64 	%rd18, [evalClauseKernel_param_1];
	ld.param.u64 	%rd19, [evalClauseKernel_param_2];
	ld.param.u64 	%rd20, [evalClauseKernel_param_3];
	ld.param.u64 	%rd21, [evalClauseKernel_param_4];
	ld.param.u32 	%r24, [evalClauseKernel_param_5];
	ld.param.u64 	%rd22, [evalClauseKernel_param_6];
	cvta.to.global.u64 	%rd1, %rd21;
	cvta.to.global.u64 	%rd2, %rd18;
	cvta.to.global.u64 	%rd3, %rd19;
	cvta.to.global.u64 	%rd4, %rd20;
	mov.u32 	%r25, %ctaid.x;
	mov.u32 	%r26, %ntid.x;
	mov.u32 	%r27, %tid.x;
	mad.lo.s32 	%r28, %r25, %r26, %r27;
	cvt.u64.u32 	%rd5, %r28;
	setp.le.s64 	%p1, %rd22, %rd5;
	@%p1 bra 	$L__BB1_15;
	cvta.to.global.u64 	%rd23, %rd17;
	shl.b64 	%rd24, %rd5, 2;
	add.s64 	%rd6, %rd23, %rd24;
	ld.global.u32 	%r29, [%rd6];
	setp.ne.s32 	%p2, %r29, 1;
	@%p2 bra 	$L__BB1_15;
	cvt.s64.s32 	%rd25, %r24;
	mul.lo.s64 	%rd7, %rd25, %rd5;
	setp.lt.s32 	%p3, %r24, 1;
	mov.b32 	%r134, 0;
	@%p3 bra 	$L__BB1_14;
	and.b32  	%r1, %r24, 7;
	setp.lt.u32 	%p4, %r24, 8;
	mov.b32 	%r129, 0;
	mov.u32 	%r134, %r129;
	@%p4 bra 	$L__BB1_6;
	and.b32  	%r129, %r24, 2147483640;
	neg.s32 	%r123, %r129;
	add.s64 	%rd141, %rd4, 16;
	shl.b64 	%rd26, %rd7, 2;
	add.s64 	%rd27, %rd26, %rd3;
	add.s64 	%rd140, %rd27, 16;
	add.s64 	%rd139, %rd1, 16;
	mov.b32 	%r134, 0;
$L__BB1_5:
	.pragma "nounroll";
	ld.global.u32 	%r34, [%rd141+-16];
	ld.global.u32 	%r35, [%rd140+-16];
	mul.wide.s32 	%rd28, %r34, 8;
	add.s64 	%rd29, %rd2, %rd28;
	ld.global.u64 	%rd30, [%rd29];
	cvta.to.global.u64 	%rd31, %rd30;
	mul.wide.s32 	%rd32, %r35, 4;
	add.s64 	%rd33, %rd31, %rd32;
	ld.global.u32 	%r36, [%rd33];
	ld.global.u32 	%r37, [%rd139+-16];
	setp.eq.s32 	%p5, %r36, %r37;
	selp.u32 	%r38, 1, 0, %p5;
	max.s32 	%r39, %r134, %r38;
	ld.global.u32 	%r40, [%rd141+-12];
	ld.global.u32 	%r41, [%rd140+-12];
	mul.wide.s32 	%rd34, %r40, 8;
	add.s64 	%rd35, %rd2, %rd34;
	ld.global.u64 	%rd36, [%rd35];
	cvta.to.global.u64 	%rd37, %rd36;
	mul.wide.s32 	%rd38, %r41, 4;
	add.s64 	%rd39, %rd37, %rd38;
	ld.global.u32 	%r42, [%rd39];
	ld.global.u32 	%r43, [%rd139+-12];
	setp.eq.s32 	%p6, %r42, %r43;
	selp.u32 	%r44, 1, 0, %p6;
	max.u32 	%r45, %r39, %r44;
	ld.global.u32 	%r46, [%rd141+-8];
	ld.global.u32 	%r47, [%rd140+-8];
	mul.wide.s32 	%rd40, %r46, 8;
	add.s64 	%rd41, %rd2, %rd40;
	ld.global.u64 	%rd42, [%rd41];
	cvta.to.global.u64 	%rd43, %rd42;
	mul.wide.s32 	%rd44, %r47, 4;
	add.s64 	%rd45, %rd43, %rd44;
	ld.global.u32 	%r48, [%rd45];
	ld.global.u32 	%r49, [%rd139+-8];
	setp.eq.s32 	%p7, %r48, %r49;
	selp.u32 	%r50, 1, 0, %p7;
	max.u32 	%r51, %r45, %r50;
	ld.global.u32 	%r52, [%rd141+-4];
	ld.global.u32 	%r53, [%rd140+-4];
	mul.wide.s32 	%rd46, %r52, 8;
	add.s64 	%rd47, %rd2, %rd46;
	ld.global.u64 	%rd48, [%rd47];
	cvta.to.global.u64 	%rd49, %rd48;
	mul.wide.s32 	%rd50, %r53, 4;
	add.s64 	%rd51, %rd49, %rd50;
	ld.global.u32 	%r54, [%rd51];
	ld.global.u32 	%r55, [%rd139+-4];
	setp.eq.s32 	%p8, %r54, %r55;
	selp.u32 	%r56, 1, 0, %p8;
	max.u32 	%r57, %r51, %r56;
	ld.global.u32 	%r58, [%rd141];
	ld.global.u32 	%r59, [%rd140];
	mul.wide.s32 	%rd52, %r58, 8;
	add.s64 	%rd53, %rd2, %rd52;
	ld.global.u64 	%rd54, [%rd53];
	cvta.to.global.u64 	%rd55, %rd54;
	mul.wide.s32 	%rd56, %r59, 4;
	add.s64 	%rd57, %rd55, %rd56;
	ld.global.u32 	%r60, [%rd57];
	ld.global.u32 	%r61, [%rd139];
	setp.eq.s32 	%p9, %r60, %r61;
	selp.u32 	%r62, 1, 0, %p9;
	max.u32 	%r63, %r57, %r62;
	ld.global.u32 	%r64, [%rd141+4];
	ld.global.u32 	%r65, [%rd140+4];
	mul.wide.s32 	%rd58, %r64, 8;
	add.s64 	%rd59, %rd2, %rd58;
	ld.global.u64 	%rd60, [%rd59];
	cvta.to.global.u64 	%rd61, %rd60;
	mul.wide.s32 	%rd62, %r65, 4;
	add.s64 	%rd63, %rd61, %rd62;
	ld.global.u32 	%r66, [%rd63];
	ld.global.u32 	%r67, [%rd139+4];
	setp.eq.s32 	%p10, %r66, %r67;
	selp.u32 	%r68, 1, 0, %p10;
	max.u32 	%r69, %r63, %r68;
	ld.global.u32 	%r70, [%rd141+8];
	ld.global.u32 	%r71, [%rd140+8];
	mul.wide.s32 	%rd64, %r70, 8;
	add.s64 	%rd65, %rd2, %rd64;
	ld.global.u64 	%rd66, [%rd65];
	cvta.to.global.u64 	%rd67, %rd66;
	mul.wide.s32 	%rd68, %r71, 4;
	add.s64 	%rd69, %rd67, %rd68;
	ld.global.u32 	%r72, [%rd69];
	ld.global.u32 	%r73, [%rd139+8];
	setp.eq.s32 	%p11, %r72, %r73;
	selp.u32 	%r74, 1, 0, %p11;
	max.u32 	%r75, %r69, %r74;
	ld.global.u32 	%r76, [%rd141+12];
	ld.global.u32 	%r77, [%rd140+12];
	mul.wide.s32 	%rd70, %r76, 8;
	add.s64 	%rd71, %rd2, %rd70;
	ld.global.u64 	%rd72, [%rd71];
	cvta.to.global.u64 	%rd73, %rd72;
	mul.wide.s32 	%rd74, %r77, 4;
	add.s64 	%rd75, %rd73, %rd74;
	ld.global.u32 	%r78, [%rd75];
	ld.global.u32 	%r79, [%rd139+12];
	setp.eq.s32 	%p12, %r78, %r79;
	selp.u32 	%r80, 1, 0, %p12;
	max.u32 	%r134, %r75, %r80;
	add.s32 	%r123, %r123, 8;
	add.s64 	%rd141, %rd141, 32;
	add.s64 	%rd140, %rd140, 32;
	add.s64 	%rd139, %rd139, 32;
	setp.ne.s32 	%p13, %r123, 0;
	@%p13 bra 	$L__BB1_5;
$L__BB1_6:
	setp.eq.s32 	%p14, %r1, 0;
	@%p14 bra 	$L__BB1_14;
	and.b32  	%r11, %r24, 3;
	setp.lt.u32 	%p15, %r1, 4;
	@%p15 bra 	$L__BB1_9;
	cvt.u64.u32 	%rd76, %r129;
	mul.wide.u32 	%rd77, %r129, 4;
	add.s64 	%rd78, %rd4, %rd77;
	ld.global.u32 	%r82, [%rd78];
	add.s64 	%rd79, %rd7, %rd76;
	shl.b64 	%rd80, %rd79, 2;
	add.s64 	%rd81, %rd3, %rd80;
	ld.global.u32 	%r83, [%rd81];
	mul.wide.s32 	%rd82, %r82, 8;
	add.s64 	%rd83, %rd2, %rd82;
	ld.global.u64 	%rd84, [%rd83];
	cvta.to.global.u64 	%rd85, %rd84;
	mul.wide.s32 	%rd86, %r83, 4;
	add.s64 	%rd87, %rd85, %rd86;
	ld.global.u32 	%r84, [%rd87];
	add.s64 	%rd88, %rd1, %rd77;
	ld.global.u32 	%r85, [%rd88];
	setp.eq.s32 	%p16, %r84, %r85;
	selp.u32 	%r86, 1, 0, %p16;
	max.u32 	%r87, %r134, %r86;
	ld.global.u32 	%r88, [%rd78+4];
	ld.global.u32 	%r89, [%rd81+4];
	mul.wide.s32 	%rd89, %r88, 8;
	add.s64 	%rd90, %rd2, %rd89;
	ld.global.u64 	%rd91, [%rd90];
	cvta.to.global.u64 	%rd92, %rd91;
	mul.wide.s32 	%rd93, %r89, 4;
	add.s64 	%rd94, %rd92, %rd93;
	ld.global.u32 	%r90, [%rd94];
	ld.global.u32 	%r91, [%rd88+4];
	setp.eq.s32 	%p17, %r90, %r91;
	selp.u32 	%r92, 1, 0, %p17;
	max.u32 	%r93, %r87, %r92;
	ld.global.u32 	%r94, [%rd78+8];
	ld.global.u32 	%r95, [%rd81+8];
	mul.wide.s32 	%rd95, %r94, 8;
	add.s64 	%rd96, %rd2, %rd95;
	ld.global.u64 	%rd97, [%rd96];
	cvta.to.global.u64 	%rd98, %rd97;
	mul.wide.s32 	%rd99, %r95, 4;
	add.s64 	%rd100, %rd98, %rd99;
	ld.global.u32 	%r96, [%rd100];
	ld.global.u32 	%r97, [%rd88+8];
	setp.eq.s32 	%p18, %r96, %r97;
	selp.u32 	%r98, 1, 0, %p18;
	max.u32 	%r99, %r93, %r98;
	ld.global.u32 	%r100, [%rd78+12];
	ld.global.u32 	%r101, [%rd81+12];
	mul.wide.s32 	%rd101, %r100, 8;
	add.s64 	%rd102, %rd2, %rd101;
	ld.global.u64 	%rd103, [%rd102];
	cvta.to.global.u64 	%rd104, %rd103;
	mul.wide.s32 	%rd105, %r101, 4;
	add.s64 	%rd106, %rd104, %rd105;
	ld.global.u32 	%r102, [%rd106];
	ld.global.u32 	%r103, [%rd88+12];
	setp.eq.s32 	%p19, %r102, %r103;
	selp.u32 	%r104, 1, 0, %p19;
	max.u32 	%r134, %r99, %r104;
	add.s32 	%r129, %r129, 4;
$L__BB1_9:
	setp.eq.s32 	%p20, %r11, 0;
	@%p20 bra 	$L__BB1_14;
	setp.eq.s32 	%p21, %r11, 1;
	@%p21 bra 	$L__BB1_12;
	cvt.u64.u32 	%rd107, %r129;
	mul.wide.u32 	%rd108, %r129, 4;
	add.s64 	%rd109, %rd4, %rd108;
	ld.global.u32 	%r106, [%rd109];
	add.s64 	%rd110, %rd7, %rd107;
	shl.b64 	%rd111, %rd110, 2;
	add.s64 	%rd112, %rd3, %rd111;
	ld.global.u32 	%r107, [%rd112];
	mul.wide.s32 	%rd113, %r106, 8;
	add.s64 	%rd114, %rd2, %rd113;
	ld.global.u64 	%rd115, [%rd114];
	cvta.to.global.u64 	%rd116, %rd115;
	mul.wide.s32 	%rd117, %r107, 4;
	add.s64 	%rd118, %rd116, %rd117;
	ld.global.u32 	%r108, [%rd118];
	add.s64 	%rd119, %rd1, %rd108;
	ld.global.u32 	%r109, [%rd119];
	setp.eq.s32 	%p22, %r108, %r109;
	selp.u32 	%r110, 1, 0, %p22;
	max.u32 	%r111, %r134, %r110;
	ld.global.u32 	%r112, [%rd109+4];
	ld.global.u32 	%r113, [%rd112+4];
	mul.wide.s32 	%rd120, %r112, 8;
	add.s64 	%rd121, %rd2, %rd120;
	ld.global.u64 	%rd122, [%rd121];
	cvta.to.global.u64 	%rd123, %rd122;
	mul.wide.s32 	%rd124, %r113, 4;
	add.s64 	%rd125, %rd123, %rd124;
	ld.global.u32 	%r114, [%rd125];
	ld.global.u32 	%r115, [%rd119+4];
	setp.eq.s32 	%p23, %r114, %r115;
	selp.u32 	%r116, 1, 0, %p23;
	max.u32 	%r134, %r111, %r116;
	add.s32 	%r129, %r129, 2;
$L__BB1_12:
	and.b32  	%r117, %r24, 1;
	setp.eq.b32 	%p24, %r117, 1;
	not.pred 	%p25, %p24;
	@%p25 bra 	$L__BB1_14;
	cvt.u64.u32 	%rd126, %r129;
	mul.wide.u32 	%rd127, %r129, 4;
	add.s64 	%rd128, %rd4, %rd127;
	ld.global.u32 	%r118, [%rd128];
	add.s64 	%rd129, %rd7, %rd126;
	shl.b64 	%rd130, %rd129, 2;
	add.s64 	%rd131, %rd3, %rd130;
	ld.global.u32 	%r119, [%rd131];
	mul.wide.s32 	%rd132, %r118, 8;
	add.s64 	%rd133, %rd2, %rd132;
	ld.global.u64 	%rd134, [%rd133];
	cvta.to.global.u64 	%rd135, %rd134;
	mul.wide.s32 	%rd136, %r119, 4;
	add.s64 	%rd137, %rd135, %rd136;
	ld.global.u32 	%r120, [%rd137];
	add.s64 	%rd138, %rd1, %rd127;
	ld.global.u32 	%r121, [%rd138];
	setp.eq.s32 	%p26, %r120, %r121;
	selp.u32 	%r122, 1, 0, %p26;
	max.u32 	%r134, %r134, %r122;
$L__BB1_14:
	st.global.u32 	[%rd6], %r134;
$L__BB1_15:
	ret;

}
	// .globl	evalClauseWithoutDbKernel
.visible .entry evalClauseWithoutDbKernel(
	.param .u32 evalClauseWithoutDbKernel_param_0,
	.param .u32 evalClauseWithoutDbKernel_param_1,
	.param .u64 .ptr .align 1 evalClauseWithoutDbKernel_param_2,
	.param .u64 .ptr .align 1 evalClauseWithoutDbKernel_param_3,
	.param .u64 .ptr .align 1 evalClauseWithoutDbKernel_param_4,
	.param .u64 .ptr .align 1 evalClauseWithoutDbKernel_param_5,
	.param .u64 .ptr .align 1 evalClauseWithoutDbKernel_param_6,
	.param .u64 .ptr .align 1 evalClauseWithoutDbKernel_param_7,
	.param .u64 .ptr .align 1 evalClauseWithoutDbKernel_param_8,
	.param .u64 evalClauseWithoutDbKernel_param_9,
	.param .u64 .ptr .align 1 evalClauseWithoutDbKernel_param_10
)
{
	.reg .pred 	%p<61>;
	.reg .b32 	%r<353>;
	.reg .b64 	%rd<373>;

	ld.param.u32 	%r93, [evalClauseWithoutDbKernel_param_0];
	ld.param.u32 	%r94, [evalClauseWithoutDbKernel_param_1];
	ld.param.u64 	%rd81, [evalClauseWithoutDbKernel_param_2];
	ld.param.u64 	%rd82, [evalClauseWithoutDbKernel_param_3];
	ld.param.u64 	%rd83, [evalClauseWithoutDbKernel_param_4];
	ld.param.u64 	%rd84, [evalClauseWithoutDbKernel_param_5];
	ld.param.u64 	%rd85, [evalClauseWithoutDbKernel_param_6];
	ld.param.u64 	%rd80, [evalClauseWithoutDbKernel_param_7];
	ld.param.u64 	%rd86, [evalClauseWithoutDbKernel_param_8];
	ld.param.u64 	%rd87, [evalClauseWithoutDbKernel_param_9];
	ld.param.u64 	%rd88, [evalClauseWithoutDbKernel_param_10];
	cvta.to.global.u64 	%rd1, %rd81;
	cvta.to.global.u64 	%rd2, %rd85;
	cvta.to.global.u64 	%rd3, %rd88;
	cvta.to.global.u64 	%rd4, %rd84;
	cvta.to.global.u64 	%rd5, %rd86;
	cvta.to.global.u64 	%rd6, %rd83;
	cvta.to.global.u64 	%rd7, %rd82;
	mov.u32 	%r95, %ctaid.x;
	mov.u32 	%r96, %ntid.x;
	mov.u32 	%r97, %tid.x;
	mad.lo.s32 	%r98, %r95, %r96, %r97;
	cvt.u64.u32 	%rd353, %r98;
	setp.le.s64 	%p1, %rd87, %rd353;
	@%p1 bra 	$L__BB2_63;
	cvta.to.global.u64 	%rd89, %rd80;
	shl.b64 	%rd90, %rd353, 2;
	add.s64 	%rd9, %rd89, %rd90;
	ld.global.u32 	%r99, [%rd9];
	setp.ne.s32 	%p2, %r99, 1;
	@%p2 bra 	$L__BB2_63;
	cvt.u32.u64 	%r100, %rd353;
	mul.lo.s32 	%r1, %r100, %r93;
	setp.lt.s32 	%p3, %r93, 1;
	@%p3 bra 	$L__BB2_36;
	and.b32  	%r2, %r93, 7;
	setp.lt.u32 	%p4, %r93, 8;
	mov.u32 	%r339, %r93;
	@%p4 bra 	$L__BB2_7;
	and.b32  	%r3, %r93, 2147483640;
	mov.b32 	%r340, 0;
	cvt.s64.s32 	%rd97, %r1;
	mov.u32 	%r339, %r93;
$L__BB2_5:
	.pragma "nounroll";
	add.s32 	%r102, %r339, -1;
	mul.wide.u32 	%rd91, %r102, 4;
	add.s64 	%rd92, %rd1, %rd91;
	ld.global.s32 	%rd47, [%rd92];
	or.b64  	%rd93, %rd353, %rd47;
	and.b64  	%rd94, %rd93, -4294967296;
	setp.ne.s64 	%p5, %rd94, 0;
	@%p5 bra 	$L__BB2_64;
	cvt.u32.u64 	%r103, %rd47;
	cvt.u32.u64 	%r104, %rd353;
	div.u32 	%r105, %r104, %r103;
	cvt.u64.u32 	%rd365, %r105;
	bra.uni 	$L__BB2_65;
$L__BB2_7:
	setp.eq.s32 	%p14, %r2, 0;
	@%p14 bra 	$L__BB2_36;
	and.b32  	%r5, %r93, 3;
	setp.lt.u32 	%p15, %r2, 4;
	@%p15 bra 	$L__BB2_22;
	add.s32 	%r133, %r339, -1;
	mul.wide.u32 	%rd143, %r133, 4;
	add.s64 	%rd144, %rd1, %rd143;
	ld.global.s32 	%rd11, [%rd144];
	or.b64  	%rd145, %rd353, %rd11;
	and.b64  	%rd146, %rd145, -4294967296;
	setp.ne.s64 	%p16, %rd146, 0;
	@%p16 bra 	$L__BB2_11;
	cvt.u32.u64 	%r134, %rd11;
	cvt.u32.u64 	%r135, %rd353;
	div.u32 	%r136, %r135, %r134;
	cvt.u64.u32 	%rd354, %r136;
	bra.uni 	$L__BB2_12;
$L__BB2_11:
	div.s64 	%rd354, %rd353, %rd11;
$L__BB2_12:
	mul.lo.s64 	%rd147, %rd354, %rd11;
	sub.s64 	%rd148, %rd353, %rd147;
	cvt.s64.s32 	%rd149, %r1;
	cvt.s64.s32 	%rd150, %r339;
	add.s64 	%rd151, %rd150, %rd149;
	shl.b64 	%rd152, %rd151, 2;
	add.s64 	%rd15, %rd3, %rd152;
	st.global.u32 	[%rd15+-4], %rd148;
	add.s32 	%r137, %r339, -2;
	mul.wide.u32 	%rd153, %r137, 4;
	add.s64 	%rd154, %rd1, %rd153;
	ld.global.s32 	%rd16, [%rd154];
	or.b64  	%rd155, %rd354, %rd16;
	and.b64  	%rd156, %rd155, -4294967296;
	setp.ne.s64 	%p17, %rd156, 0;
	@%p17 bra 	$L__BB2_14;
	cvt.u32.u64 	%r138, %rd16;
	cvt.u32.u64 	%r139, %rd354;
	div.u32 	%r140, %r139, %r138;
	cvt.u64.u32 	%rd355, %r140;
	bra.uni 	$L__BB2_15;
$L__BB2_14:
	div.s64 	%rd355, %rd354, %rd16;
$L__BB2_15:
	mul.lo.s64 	%rd157, %rd355, %rd16;
	sub.s64 	%rd158, %rd354, %rd157;
	st.global.u32 	[%rd15+-8], %rd158;
	add.s32 	%r141, %r339, -3;
	mul.wide.u32 	%rd159, %r141, 4;
	add.s64 	%rd160, %rd1, %rd159;
	ld.global.s32 	%rd20, [%rd160];
	or.b64  	%rd161, %rd355, %rd20;
	and.b64  	%rd162, %rd161, -4294967296;
	setp.ne.s64 	%p18, %rd162, 0;
	@%p18 bra 	$L__BB2_17;
	cvt.u32.u64 	%r142, %rd20;
	cvt.u32.u64 	%r143, %rd355;
	div.u32 	%r144, %r143, %r142;
	cvt.u64.u32 	%rd356, %r144;
	bra.uni 	$L__BB2_18;
$L__BB2_17:
	div.s64 	%rd356, %rd355, %rd20;
$L__BB2_18:
	mul.lo.s64 	%rd163, %rd356, %rd20;
	sub.s64 	%rd164, %rd355, %rd163;
	st.global.u32 	[%rd15+-12], %rd164;
	add.s32 	%r339, %r339, -4;
	mul.wide.u32 	%rd165, %r339, 4;
	add.s64 	%rd166, %rd1, %rd165;
	ld.global.s32 	%rd24, [%rd166];
	or.b64  	%rd167, %rd356, %rd24;
	and.b64  	%rd168, %rd167, -4294967296;
	setp.ne.s64 	%p19, %rd168, 0;
	@%p19 bra 	$L__BB2_20;
	cvt.u32.u64 	%r145, %rd24;
	cvt.u32.u64 	%r146, %rd356;
	div.u32 	%r147, %r146, %r145;
	cvt.u64.u32 	%rd353, %r147;
	bra.uni 	$L__BB2_21;
$L__BB2_20:
	div.s64 	%rd353, %rd356, %rd24;
$L__BB2_21:
	mul.lo.s64 	%rd169, %rd353, %rd24;
	sub.s64 	%rd170, %rd356, %rd169;
	st.global.u32 	[%rd15+-16], %rd170;
$L__BB2_22:
	setp.eq.s32 	%p20, %r5, 0;
	@%p20 bra 	$L__BB2_36;
	setp.eq.s32 	%p21, %r5, 1;
	@%p21 bra 	$L__BB2_31;
	add.s32 	%r148, %r339, -1;
	mul.wide.u32 	%rd171, %r148, 4;
	add.s64 	%rd172, %rd1, %rd171;
	ld.global.s32 	%rd29, [%rd172];
	or.b64  	%rd173, %rd353, %rd29;
	and.b64  	%rd174, %rd173, -4294967296;
	setp.ne.s64 	%p22, %rd174, 0;
	@%p22 bra 	$L__BB2_26;
	cvt.u32.u64 	%r149, %rd29;
	cvt.u32.u64 	%r150, %rd353;
	div.u32 	%r151, %r150, %r149;
	cvt.u64.u32 	%rd359, %r151;
	bra.uni 	$L__BB2_27;
$L__BB2_26:
	div.s64 	%rd359, %rd353, %rd29;
$L__BB2_27:
	mul.lo.s64 	%rd175, %rd359, %rd29;
	sub.s64 	%rd176, %rd353, %rd175;
	cvt.s64.s32 	%rd177, %r1;
	cvt.s64.s32 	%rd178, %r339;
	add.s64 	%rd179, %rd178, %rd177;
	shl.b64 	%rd180, %rd179, 2;
	add.s64 	%rd33, %rd3, %rd180;
	st.global.u32 	[%rd33+-4], %rd176;
	add.s32 	%r339, %r339, -2;
	mul.wide.u32 	%rd181, %r339, 4;
	add.s64 	%rd182, %rd1, %rd181;
	ld.global.s32 	%rd34, [%rd182];
	or.b64  	%rd183, %rd359, %rd34;
	and.b64  	%rd184, %rd183, -4294967296;
	setp.ne.s64 	%p23, %rd184, 0;
	@%p23 bra 	$L__BB2_29;
	cvt.u32.u64 	%r152, %rd34;
	cvt.u32.u64 	%r153, %rd359;
	div.u32 	%r154, %r153, %r152;
	cvt.u64.u32 	%rd353, %r154;
	bra.uni 	$L__BB2_30;
$L__BB2_29:
	div.s64 	%rd353, %rd359, %rd34;
$L__BB2_30:
	mul.lo.s64 	%rd185, %rd353, %rd34;
	sub.s64 	%rd186, %rd359, %rd185;
	st.global.u32 	[%rd33+-8], %rd186;
$L__BB2_31:
	and.b32  	%r155, %r93, 1;
	setp.eq.b32 	%p24, %r155, 1;
	not.pred 	%p25, %p24;
	@%p25 bra 	$L__BB2_36;
	add.s32 	%r156, %r339, -1;
	mul.wide.u32 	%rd187, %r156, 4;
	add.s64 	%rd188, %rd1, %rd187;
	ld.global.s32 	%rd39, [%rd188];
	or.b64  	%rd189, %rd353, %rd39;
	and.b64  	%rd190, %rd189, -4294967296;
	setp.ne.s64 	%p26, %rd190, 0;
	@%p26 bra 	$L__BB2_34;
	cvt.u32.u64 	%r157, %rd39;
	cvt.u32.u64 	%r158, %rd353;
	div.u32 	%r159, %r158, %r157;
	cvt.u64.u32 	%rd362, %r159;
	bra.uni 	$L__BB2_35;
$L__BB2_34:
	div.s64 	%rd362, %rd353, %rd39;
$L__BB2_35:
	mul.lo.s64 	%rd191, %rd362, %rd39;
	sub.s64 	%rd192, %rd353, %rd191;
	cvt.s64.s32 	%rd193, %r1;
	cvt.s64.s32 	%rd194, %r339;
	add.s64 	%rd195, %rd194, %rd193;
	shl.b64 	%rd196, %rd195, 2;
	add.s64 	%rd197, %rd3, %rd196;
	st.global.u32 	[%rd197+-4], %rd192;
$L__BB2_36:
	setp.lt.s32 	%p27, %r94, 1;
	mov.b32 	%r352, 0;
	@%p27 bra 	$L__BB2_62;
	setp.lt.s32 	%p28, %r93, 1;
	@%p28 bra 	$L__BB2_51;
	and.b32  	%r10, %r93, 7;
	and.b32  	%r11, %r93, 3;
	and.b32  	%r12, %r93, 2147483640;
	and.b32  	%r13, %r93, 1;
	neg.s32 	%r14, %r12;
	shl.b32 	%r15, %r94, 3;
	mul.lo.s32 	%r16, %r94, 3;
	shl.b32 	%r17, %r94, 2;
	mul.lo.s32 	%r18, %r94, 5;
	mov.b32 	%r317, 0;
	mul.wide.u32 	%rd324, %r15, 4;
	mov.u32 	%r352, %r317;
$L__BB2_39:
	setp.lt.u32 	%p52, %r93, 8;
	mul.wide.u32 	%rd304, %r317, 4;
	add.s64 	%rd305, %rd7, %rd304;
	ld.global.u32 	%r21, [%rd305];
	add.s64 	%rd306, %rd6, %rd304;
	ld.global.u32 	%r338, [%rd306];
	mov.b32 	%r333, 0;
	@%p52 bra 	$L__BB2_42;
	add.s32 	%r326, %r94, %r317;
	shl.b32 	%r256, %r94, 1;
	add.s32 	%r325, %r256, %r317;
	add.s32 	%r324, %r16, %r317;
	add.s32 	%r323, %r17, %r317;
	add.s32 	%r322, %r18, %r317;
	mad.lo.s32 	%r321, %r94, 6, %r317;
	mad.lo.s32 	%r320, %r94, 7, %r317;
	add.s64 	%rd363, %rd2, %rd304;
	mov.u32 	%r319, %r1;
	mov.u32 	%r327, %r14;
$L__BB2_41:
	.pragma "nounroll";
	mul.wide.s32 	%rd308, %r319, 4;
	add.s64 	%rd309, %rd3, %rd308;
	ld.global.u32 	%r257, [%rd309];
	ld.global.u32 	%r258, [%rd363];
	mad.lo.s32 	%r259, %r258, %r257, %r338;
	ld.global.u32 	%r260, [%rd309+4];
	mul.wide.u32 	%rd310, %r326, 4;
	add.s64 	%rd311, %rd2, %rd310;
	ld.global.u32 	%r261, [%rd311];
	mad.lo.s32 	%r262, %r261, %r260, %r259;
	ld.global.u32 	%r263, [%rd309+8];
	mul.wide.u32 	%rd312, %r325, 4;
	add.s64 	%rd313, %rd2, %rd312;
	ld.global.u32 	%r264, [%rd313];
	mad.lo.s32 	%r265, %r264, %r263, %r262;
	ld.global.u32 	%r266, [%rd309+12];
	mul.wide.u32 	%rd314, %r324, 4;
	add.s64 	%rd315, %rd2, %rd314;
	ld.global.u32 	%r267, [%rd315];
	mad.lo.s32 	%r268, %r267, %r266, %r265;
	ld.global.u32 	%r269, [%rd309+16];
	mul.wide.u32 	%rd316, %r323, 4;
	add.s64 	%rd317, %rd2, %rd316;
	ld.global.u32 	%r270, [%rd317];
	mad.lo.s32 	%r271, %r270, %r269, %r268;
	ld.global.u32 	%r272, [%rd309+20];
	mul.wide.u32 	%rd318, %r322, 4;
	add.s64 	%rd319, %rd2, %rd318;
	ld.global.u32 	%r273, [%rd319];
	mad.lo.s32 	%r274, %r273, %r272, %r271;
	ld.global.u32 	%r275, [%rd309+24];
	mul.wide.u32 	%rd320, %r321, 4;
	add.s64 	%rd321, %rd2, %rd320;
	ld.global.u32 	%r276, [%rd321];
	mad.lo.s32 	%r277, %r276, %r275, %r274;
	ld.global.u32 	%r278, [%rd309+28];
	mul.wide.u32 	%rd322, %r320, 4;
	add.s64 	%rd323, %rd2, %rd322;
	ld.global.u32 	%r279, [%rd323];
	mad.lo.s32 	%r338, %r279, %r278, %r277;
	add.s32 	%r327, %r327, 8;
	add.s32 	%r326, %r326, %r15;
	add.s32 	%r325, %r325, %r15;
	add.s32 	%r324, %r324, %r15;
	add.s32 	%r323, %r323, %r15;
	add.s32 	%r322, %r322, %r15;
	add.s32 	%r321, %r321, %r15;
	add.s32 	%r320, %r320, %r15;
	add.s64 	%rd363, %rd363, %rd324;
	add.s32 	%r319, %r319, 8;
	setp.ne.s32 	%p53, %r327, 0;
	mov.u32 	%r333, %r12;
	@%p53 bra 	$L__BB2_41;
$L__BB2_42:
	setp.eq.s32 	%p54, %r10, 0;
	@%p54 bra 	$L__BB2_50;
	add.s32 	%r281, %r10, -1;
	setp.lt.u32 	%p55, %r281, 3;
	@%p55 bra 	$L__BB2_45;
	add.s32 	%r282, %r333, %r1;
	mul.wide.s32 	%rd325, %r282, 4;
	add.s64 	%rd326, %rd3, %rd325;
	ld.global.u32 	%r283, [%rd326];
	mad.lo.s32 	%r284, %r333, %r94, %r317;
	mul.wide.u32 	%rd327, %r284, 4;
	add.s64 	%rd328, %rd2, %rd327;
	ld.global.u32 	%r285, [%rd328];
	mad.lo.s32 	%r286, %r285, %r283, %r338;
	ld.global.u32 	%r287, [%rd326+4];
	add.s32 	%r288, %r284, %r94;
	mul.wide.u32 	%rd329, %r288, 4;
	add.s64 	%rd330, %rd2, %rd329;
	ld.global.u32 	%r289, [%rd330];
	mad.lo.s32 	%r290, %r289, %r287, %r286;
	ld.global.u32 	%r291, [%rd326+8];
	add.s32 	%r292, %r288, %r94;
	mul.wide.u32 	%rd331, %r292, 4;
	add.s64 	%rd332, %rd2, %rd331;
	ld.global.u32 	%r293, [%rd332];
	mad.lo.s32 	%r294, %r293, %r291, %r290;
	ld.global.u32 	%r295, [%rd326+12];
	add.s32 	%r296, %r292, %r94;
	mul.wide.u32 	%rd333, %r296, 4;
	add.s64 	%rd334, %rd2, %rd333;
	ld.global.u32 	%r297, [%rd334];
	mad.lo.s32 	%r338, %r297, %r295, %r294;
	add.s32 	%r333, %r333, 4;
$L__BB2_45:
	setp.eq.s32 	%p56, %r11, 0;
	@%p56 bra 	$L__BB2_50;
	setp.eq.s32 	%p57, %r11, 1;
	@%p57 bra 	$L__BB2_48;
	add.s32 	%r299, %r333, %r1;
	mul.wide.s32 	%rd335, %r299, 4;
	add.s64 	%rd336, %rd3, %rd335;
	ld.global.u32 	%r300, [%rd336];
	mad.lo.s32 	%r301, %r333, %r94, %r317;
	mul.wide.u32 	%rd337, %r301, 4;
	add.s64 	%rd338, %rd2, %rd337;
	ld.global.u32 	%r302, [%rd338];
	mad.lo.s32 	%r303, %r302, %r300, %r338;
	ld.global.u32 	%r304, [%rd336+4];
	add.s32 	%r305, %r301, %r94;
	mul.wide.u32 	%rd339, %r305, 4;
	add.s64 	%rd340, %rd2, %rd339;
	ld.global.u32 	%r306, [%rd340];
	mad.lo.s32 	%r338, %r306, %r304, %r303;
	add.s32 	%r333, %r333, 2;
$L__BB2_48:
	setp.eq.s32 	%p58, %r13, 0;
	@%p58 bra 	$L__BB2_50;
	add.s32 	%r307, %r333, %r1;
	mul.wide.s32 	%rd341, %r307, 4;
	add.s64 	%rd342, %rd3, %rd341;
	ld.global.u32 	%r308, [%rd342];
	mad.lo.s32 	%r309, %r333, %r94, %r317;
	mul.wide.u32 	%rd343, %r309, 4;
	add.s64 	%rd344, %rd2, %rd343;
	ld.global.u32 	%r310, [%rd344];
	mad.lo.s32 	%r338, %r310, %r308, %r338;
$L__BB2_50:
	mul.wide.s32 	%rd345, %r21, 8;
	add.s64 	%rd346, %rd5, %rd345;
	ld.global.u64 	%rd347, [%rd346];
	cvta.to.global.u64 	%rd348, %rd347;
	mul.wide.s32 	%rd349, %r338, 4;
	add.s64 	%rd350, %rd348, %rd349;
	ld.global.u32 	%r311, [%rd350];
	mul.wide.u32 	%rd351, %r317, 4;
	add.s64 	%rd352, %rd4, %rd351;
	ld.global.u32 	%r312, [%rd352];
	setp.eq.s32 	%p59, %r311, %r312;
	selp.u32 	%r313, 1, 0, %p59;
	max.s32 	%r352, %r352, %r313;
	add.s32 	%r317, %r317, 1;
	setp.eq.s32 	%p60, %r317, %r94;
	@%p60 bra 	$L__BB2_62;
	bra.uni 	$L__BB2_39;
$L__BB2_51:
	and.b32  	%r67, %r94, 7;
	setp.lt.u32 	%p29, %r94, 8;
	mov.b32 	%r344, 0;
	mov.u32 	%r352, %r344;
	@%p29 bra 	$L__BB2_54;
	and.b32  	%r344, %r94, 2147483640;
	mov.b32 	%r341, 0;
	mov.u32 	%r352, %r341;
$L__BB2_53:
	.pragma "nounroll";
	mul.wide.u32 	%rd198, %r341, 4;
	add.s64 	%rd199, %rd7, %rd198;
	add.s64 	%rd200, %rd6, %rd198;
	ld.global.u32 	%r164, [%rd200];
	ld.global.u32 	%r165, [%rd199];
	mul.wide.s32 	%rd201, %r165, 8;
	add.s64 	%rd202, %rd5, %rd201;
	ld.global.u64 	%rd203, [%rd202];
	cvta.to.global.u64 	%rd204, %rd203;
	mul.wide.s32 	%rd205, %r164, 4;
	add.s64 	%rd206, %rd204, %rd205;
	ld.global.u32 	%r166, [%rd206];
	add.s64 	%rd207, %rd4, %rd198;
	ld.global.u32 	%r167, [%rd207];
	setp.eq.s32 	%p30, %r166, %r167;
	selp.u32 	%r168, 1, 0, %p30;
	max.s32 	%r169, %r352, %r168;
	ld.global.u32 	%r170, [%rd200+4];
	ld.global.u32 	%r171, [%rd199+4];
	mul.wide.s32 	%rd208, %r171, 8;
	add.s64 	%rd209, %rd5, %rd208;
	ld.global.u64 	%rd210, [%rd209];
	cvta.to.global.u64 	%rd211, %rd210;
	mul.wide.s32 	%rd212, %r170, 4;
	add.s64 	%rd213, %rd211, %rd212;
	ld.global.u32 	%r172, [%rd213];
	ld.global.u32 	%r173, [%rd207+4];
	setp.eq.s32 	%p31, %r172, %r173;
	selp.u32 	%r174, 1, 0, %p31;
	max.u32 	%r175, %r169, %r174;
	ld.global.u32 	%r176, [%rd200+8];
	ld.global.u32 	%r177, [%rd199+8];
	mul.wide.s32 	%rd214, %r177, 8;
	add.s64 	%rd215, %rd5, %rd214;
	ld.global.u64 	%rd216, [%rd215];
	cvta.to.global.u64 	%rd217, %rd216;
	mul.wide.s32 	%rd218, %r176, 4;
	add.s64 	%rd219, %rd217, %rd218;
	ld.global.u32 	%r178, [%rd219];
	ld.global.u32 	%r179, [%rd207+8];
	setp.eq.s32 	%p32, %r178, %r179;
	selp.u32 	%r180, 1, 0, %p32;
	max.u32 	%r181, %r175, %r180;
	ld.global.u32 	%r182, [%rd200+12];
	ld.global.u32 	%r183, [%rd199+12];
	mul.wide.s32 	%rd220, %r183, 8;
	add.s64 	%rd221, %rd5, %rd220;
	ld.global.u64 	%rd222, [%rd221];
	cvta.to.global.u64 	%rd223, %rd222;
	mul.wide.s32 	%rd224, %r182, 4;
	add.s64 	%rd225, %rd223, %rd224;
	ld.global.u32 	%r184, [%rd225];
	ld.global.u32 	%r185, [%rd207+12];
	setp.eq.s32 	%p33, %r184, %r185;
	selp.u32 	%r186, 1, 0, %p33;
	max.u32 	%r187, %r181, %r186;
	ld.global.u32 	%r188, [%rd200+16];
	ld.global.u32 	%r189, [%rd199+16];
	mul.wide.s32 	%rd226, %r189, 8;
	add.s64 	%rd227, %rd5, %rd226;
	ld.global.u64 	%rd228, [%rd227];
	cvta.to.global.u64 	%rd229, %rd228;
	mul.wide.s32 	%rd230, %r188, 4;
	add.s64 	%rd231, %rd229, %rd230;
	ld.global.u32 	%r190, [%rd231];
	ld.global.u32 	%r191, [%rd207+16];
	setp.eq.s32 	%p34, %r190, %r191;
	selp.u32 	%r192, 1, 0, %p34;
	max.u32 	%r193, %r187, %r192;
	ld.global.u32 	%r194, [%rd200+20];
	ld.global.u32 	%r195, [%rd199+20];
	mul.wide.s32 	%rd232, %r195, 8;
	add.s64 	%rd233, %rd5, %rd232;
	ld.global.u64 	%rd234, [%rd233];
	cvta.to.global.u64 	%rd235, %rd234;
	mul.wide.s32 	%rd236, %r194, 4;
	add.s64 	%rd237, %rd235, %rd236;
	ld.global.u32 	%r196, [%rd237];
	ld.global.u32 	%r197, [%rd207+20];
	setp.eq.s32 	%p35, %r196, %r197;
	selp.u32 	%r198, 1, 0, %p35;
	max.u32 	%r199, %r193, %r198;
	ld.global.u32 	%r200, [%rd200+24];
	ld.global.u32 	%r201, [%rd199+24];
	mul.wide.s32 	%rd238, %r201, 8;
	add.s64 	%rd239, %rd5, %rd238;
	ld.global.u64 	%rd240, [%rd239];
	cvta.to.global.u64 	%rd241, %rd240;
	mul.wide.s32 	%rd242, %r200, 4;
	add.s64 	%rd243, %rd241, %rd242;
	ld.global.u32 	%r202, [%rd243];
	ld.global.u32 	%r203, [%rd207+24];
	setp.eq.s32 	%p36, %r202, %r203;
	selp.u32 	%r204, 1, 0, %p36;
	max.u32 	%r205, %r199, %r204;
	ld.global.u32 	%r206, [%rd200+28];
	ld.global.u32 	%r207, [%rd199+28];
	mul.wide.s32 	%rd244, %r207, 8;
	add.s64 	%rd245, %rd5, %rd244;
	ld.global.u64 	%rd246, [%rd245];
	cvta.to.global.u64 	%rd247, %rd246;
	mul.wide.s32 	%rd248, %r206, 4;
	add.s64 	%rd249, %rd247, %rd248;
	ld.global.u32 	%r208, [%rd249];
	ld.global.u32 	%r209, [%rd207+28];
	setp.eq.s32 	%p37, %r208, %r209;
	selp.u32 	%r210, 1, 0, %p37;
	max.u32 	%r352, %r205, %r210;
	add.s32 	%r341, %r341, 8;
	setp.ne.s32 	%p38, %r341, %r344;
	@%p38 bra 	$L__BB2_53;
$L__BB2_54:
	setp.eq.s32 	%p39, %r67, 0;
	@%p39 bra 	$L__BB2_62;
	and.b32  	%r80, %r94, 3;
	setp.lt.u32 	%p40, %r67, 4;
	@%p40 bra 	$L__BB2_57;
	mul.wide.u32 	%rd250, %r344, 4;
	add.s64 	%rd251, %rd7, %rd250;
	add.s64 	%rd252, %rd6, %rd250;
	ld.global.u32 	%r212, [%rd252];
	ld.global.u32 	%r213, [%rd251];
	mul.wide.s32 	%rd253, %r213, 8;
	add.s64 	%rd254, %rd5, %rd253;
	ld.global.u64 	%rd255, [%rd254];
	cvta.to.global.u64 	%rd256, %rd255;
	mul.wide.s32 	%rd257, %r212, 4;
	add.s64 	%rd258, %rd256, %rd257;
	ld.global.u32 	%r214, [%rd258];
	add.s64 	%rd259, %rd4, %rd250;
	ld.global.u32 	%r215, [%rd259];
	setp.eq.s32 	%p41, %r214, %r215;
	selp.u32 	%r216, 1, 0, %p41;
	max.u32 	%r217, %r352, %r216;
	ld.global.u32 	%r218, [%rd252+4];
	ld.global.u32 	%r219, [%rd251+4];
	mul.wide.s32 	%rd260, %r219, 8;
	add.s64 	%rd261, %rd5, %rd260;
	ld.global.u64 	%rd262, [%rd261];
	cvta.to.global.u64 	%rd263, %rd262;
	mul.wide.s32 	%rd264, %r218, 4;
	add.s64 	%rd265, %rd263, %rd264;
	ld.global.u32 	%r220, [%rd265];
	ld.global.u32 	%r221, [%rd259+4];
	setp.eq.s32 	%p42, %r220, %r221;
	selp.u32 	%r222, 1, 0, %p42;
	max.u32 	%r223, %r217, %r222;
	ld.global.u32 	%r224, [%rd252+8];
	ld.global.u32 	%r225, [%rd251+8];
	mul.wide.s32 	%rd266, %r225, 8;
	add.s64 	%rd267, %rd5, %rd266;
	ld.global.u64 	%rd268, [%rd267];
	cvta.to.global.u64 	%rd269, %rd268;
	mul.wide.s32 	%rd270, %r224, 4;
	add.s64 	%rd271, %rd269, %rd270;
	ld.global.u32 	%r226, [%rd271];
	ld.global.u32 	%r227, [%rd259+8];
	setp.eq.s32 	%p43, %r226, %r227;
	selp.u32 	%r228, 1, 0, %p43;
	max.u32 	%r229, %r223, %r228;
	ld.global.u32 	%r230, [%rd252+12];
	ld.global.u32 	%r231, [%rd251+12];
	mul.wide.s32 	%rd272, %r231, 8;
	add.s64 	%rd273, %rd5, %rd272;
	ld.global.u64 	%rd274, [%rd273];
	cvta.to.global.u64 	%rd275, %rd274;
	mul.wide.s32 	%rd276, %r230, 4;
	add.s64 	%rd277, %rd275, %rd276;
	ld.global.u32 	%r232, [%rd277];
	ld.global.u32 	%r233, [%rd259+12];
	setp.eq.s32 	%p44, %r232, %r233;
	selp.u32 	%r234, 1, 0, %p44;
	max.u32 	%r352, %r229, %r234;
	add.s32 	%r344, %r344, 4;
$L__BB2_57:
	setp.eq.s32 	%p45, %r80, 0;
	@%p45 bra 	$L__BB2_62;
	setp.eq.s32 	%p46, %r80, 1;
	@%p46 bra 	$L__BB2_60;
	mul.wide.u32 	%rd278, %r344, 4;
	add.s64 	%rd279, %rd7, %rd278;
	add.s64 	%rd280, %rd6, %rd278;
	ld.global.u32 	%r236, [%rd280];
	ld.global.u32 	%r237, [%rd279];
	mul.wide.s32 	%rd281, %r237, 8;
	add.s64 	%rd282, %rd5, %rd281;
	ld.global.u64 	%rd283, [%rd282];
	cvta.to.global.u64 	%rd284, %rd283;
	mul.wide.s32 	%rd285, %r236, 4;
	add.s64 	%rd286, %rd284, %rd285;
	ld.global.u32 	%r238, [%rd286];
	add.s64 	%rd287, %rd4, %rd278;
	ld.global.u32 	%r239, [%rd287];
	setp.eq.s32 	%p47, %r238, %r239;
	selp.u32 	%r240, 1, 0, %p47;
	max.u32 	%r241, %r352, %r240;
	ld.global.u32 	%r242, [%rd280+4];
	ld.global.u32 	%r243, [%rd279+4];
	mul.wide.s32 	%rd288, %r243, 8;
	add.s64 	%rd289, %rd5, %rd288;
	ld.global.u64 	%rd290, [%rd289];
	cvta.to.global.u64 	%rd291, %rd290;
	mul.wide.s32 	%rd292, %r242, 4;
	add.s64 	%rd293, %rd291, %rd292;
	ld.global.u32 	%r244, [%rd293];
	ld.global.u32 	%r245, [%rd287+4];
	setp.eq.s32 	%p48, %r244, %r245;
	selp.u32 	%r246, 1, 0, %p48;
	max.u32 	%r352, %r241, %r246;
	add.s32 	%r344, %r344, 2;
$L__BB2_60:
	and.b32  	%r247, %r94, 1;
	setp.eq.b32 	%p49, %r247, 1;
	not.pred 	%p50, %p49;
	@%p50 bra 	$L__BB2_62;
	mul.wide.u32 	%rd294, %r344, 4;
	add.s64 	%rd295, %rd7, %rd294;
	add.s64 	%rd296, %rd6, %rd294;
	ld.global.u32 	%r248, [%rd296];
	ld.global.u32 	%r249, [%rd295];
	mul.wide.s32 	%rd297, %r249, 8;
	add.s64 	%rd298, %rd5, %rd297;
	ld.global.u64 	%rd299, [%rd298];
	cvta.to.global.u64 	%rd300, %rd299;
	mul.wide.s32 	%rd301, %r248, 4;
	add.s64 	%rd302, %rd300, %rd301;
	ld.global.u32 	%r250, [%rd302];
	add.s64 	%rd303, %rd4, %rd294;
	ld.global.u32 	%r251, [%rd303];
	setp.eq.s32 	%p51, %r250, %r251;
	selp.u32 	%r252, 1, 0, %p51;
	max.u32 	%r352, %r352, %r252;
$L__BB2_62:
	st.global.u32 	[%rd9], %r352;
$L__BB2_63:
	ret;
$L__BB2_64:
	div.s64 	%rd365, %rd353, %rd47;
$L__BB2_65:
	mul.lo.s64 	%rd95, %rd365, %rd47;
	sub.s64 	%rd96, %rd353, %rd95;
	cvt.s64.s32 	%rd98, %r339;
	add.s64 	%rd99, %rd98, %rd97;
	shl.b64 	%rd100, %rd99, 2;
	add.s64 	%rd51, %rd3, %rd100;
	st.global.u32 	[%rd51+-4], %rd96;
	add.s32 	%r106, %r339, -2;
	mul.wide.u32 	%rd101, %r106, 4;
	add.s64 	%rd102, %rd1, %rd101;
	ld.global.s32 	%rd52, [%rd102];
	or.b64  	%rd103, %rd365, %rd52;
	and.b64  	%rd104, %rd103, -4294967296;
	setp.ne.s64 	%p6, %rd104, 0;
	@%p6 bra 	$L__BB2_67;
	cvt.u32.u64 	%r107, %rd52;
	cvt.u32.u64 	%r108, %rd365;
	div.u32 	%r109, %r108, %r107;
	cvt.u64.u32 	%rd366, %r109;
	bra.uni 	$L__BB2_68;
$L__BB2_67:
	div.s64 	%rd366, %rd365, %rd52;
$L__BB2_68:
	mul.lo.s64 	%rd105, %rd366, %rd52;
	sub.s64 	%rd106, %rd365, %rd105;
	st.global.u32 	[%rd51+-8], %rd106;
	add.s32 	%r110, %r339, -3;
	mul.wide.u32 	%rd107, %r110, 4;
	add.s64 	%rd108, %rd1, %rd107;
	ld.global.s32 	%rd56, [%rd108];
	or.b64  	%rd109, %rd366, %rd56;
	and.b64  	%rd110, %rd109, -4294967296;
	setp.ne.s64 	%p7, %rd110, 0;
	@%p7 bra 	$L__BB2_70;
	cvt.u32.u64 	%r111, %rd56;
	cvt.u32.u64 	%r112, %rd366;
	div.u32 	%r113, %r112, %r111;
	cvt.u64.u32 	%rd367, %r113;
	bra.uni 	$L__BB2_71;
$L__BB2_70:
	div.s64 	%rd367, %rd366, %rd56;
$L__BB2_71:
	mul.lo.s64 	%rd111, %rd367, %rd56;
	sub.s64 	%rd112, %rd366, %rd111;
	st.global.u32 	[%rd51+-12], %rd112;
	add.s32 	%r114, %r339, -4;
	mul.wide.u32 	%rd113, %r114, 4;
	add.s64 	%rd114, %rd1, %rd113;
	ld.global.s32 	%rd60, [%rd114];
	or.b64  	%rd115, %rd367, %rd60;
	and.b64  	%rd116, %rd115, -4294967296;
	setp.ne.s64 	%p8, %rd116, 0;
	@%p8 bra 	$L__BB2_73;
	cvt.u32.u64 	%r115, %rd60;
	cvt.u32.u64 	%r116, %rd367;
	div.u32 	%r117, %r116, %r115;
	cvt.u64.u32 	%rd368, %r117;
	bra.uni 	$L__BB2_74;
$L__BB2_73:
	div.s64 	%rd368, %rd367, %rd60;
$L__BB2_74:
	mul.lo.s64 	%rd117, %rd368, %rd60;
	sub.s64 	%rd118, %rd367, %rd117;
	st.global.u32 	[%rd51+-16], %rd118;
	add.s32 	%r118, %r339, -5;
	mul.wide.u32 	%rd119, %r118, 4;
	add.s64 	%rd120, %rd1, %rd119;
	ld.global.s32 	%rd64, [%rd120];
	or.b64  	%rd121, %rd368, %rd64;
	and.b64  	%rd122, %rd121, -4294967296;
	setp.ne.s64 	%p9, %rd122, 0;
	@%p9 bra 	$L__BB2_76;
	cvt.u32.u64 	%r119, %rd64;
	cvt.u32.u64 	%r120, %rd368;
	div.u32 	%r121, %r120, %r119;
	cvt.u64.u32 	%rd369, %r121;
	bra.uni 	$L__BB2_77;
$L__BB2_76:
	div.s64 	%rd369, %rd368, %rd64;
$L__BB2_77:
	mul.lo.s64 	%rd123, %rd369, %rd64;
	sub.s64 	%rd124, %rd368, %rd123;
	st.global.u32 	[%rd51+-20], %rd124;
	add.s32 	%r122, %r339, -6;
	mul.wide.u32 	%rd125, %r122, 4;
	add.s64 	%rd126, %rd1, %rd125;
	ld.global.s32 	%rd68, [%rd126];
	or.b64  	%rd127, %rd369, %rd68;
	and.b64  	%rd128, %rd127, -4294967296;
	setp.ne.s64 	%p10, %rd128, 0;
	@%p10 bra 	$L__BB2_79;
	cvt.u32.u64 	%r123, %rd68;
	cvt.u32.u64 	%r124, %rd369;
	div.u32 	%r125, %r124, %r123;
	cvt.u64.u32 	%rd370, %r125;
	bra.uni 	$L__BB2_80;
$L__BB2_79:
	div.s64 	%rd370, %rd369, %rd68;
$L__BB2_80:
	mul.lo.s64 	%rd129, %rd370, %rd68;
	sub.s64 	%rd130, %rd369, %rd129;
	st.global.u32 	[%rd51+-24], %rd130;
	add.s32 	%r126, %r339, -7;
	mul.wide.u32 	%rd131, %r126, 4;
	add.s64 	%rd132, %rd1, %rd131;
	ld.global.s32 	%rd72, [%rd132];
	or.b64  	%rd133, %rd370, %rd72;
	and.b64  	%rd134, %rd133, -4294967296;
	setp.ne.s64 	%p11, %rd134, 0;
	@%p11 bra 	$L__BB2_82;
	cvt.u32.u64 	%r127, %rd72;
	cvt.u32.u64 	%r128, %rd370;
	div.u32 	%r129, %r128, %r127;
	cvt.u64.u32 	%rd371, %r129;
	bra.uni 	$L__BB2_83;
$L__BB2_82:
	div.s64 	%rd371, %rd370, %rd72;
$L__BB2_83:
	mul.lo.s64 	%rd135, %rd371, %rd72;
	sub.s64 	%rd136, %rd370, %rd135;
	st.global.u32 	[%rd51+-28], %rd136;
	add.s32 	%r339, %r339, -8;
	mul.wide.u32 	%rd137, %r339, 4;
	add.s64 	%rd138, %rd1, %rd137;
	ld.global.s32 	%rd76, [%rd138];
	or.b64  	%rd139, %rd371, %rd76;
	and.b64  	%rd140, %rd139, -4294967296;
	setp.ne.s64 	%p12, %rd140, 0;
	@%p12 bra 	$L__BB2_85;
	cvt.u32.u64 	%r130, %rd76;
	cvt.u32.u64 	%r131, %rd371;
	div.u32 	%r132, %r131, %r130;
	cvt.u64.u32 	%rd353, %r132;
	bra.uni 	$L__BB2_86;
$L__BB2_85:
	div.s64 	%rd353, %rd371, %rd76;
$L__BB2_86:
	mul.lo.s64 	%rd141, %rd353, %rd76;
	sub.s64 	%rd142, %rd371, %rd141;
	st.global.u32 	[%rd51+-32], %rd142;
	add.s32 	%r340, %r340, 8;
	setp.eq.s32 	%p13, %r340, %r3;
	@%p13 bra 	$L__BB2_7;
	bra.uni 	$L__BB2_5;

}


// ===== COMPILED SASS (sm_100) =====

	.target	sm_100

	.elftype	@"ET_EXEC"


//--------------------- .note.nv.tkinfo           --------------------------
	.section	.note.nv.tkinfo,"",@"SHT_NOTE"
	.sectionflags	@"SHF_NOTE_NV_TKINFO"
	.tkinfo
        /*0018*/ 	.word	0x00000002
        /*0030*/ 	.string	""
        /*0030*/ 	.string	"ptxas"
        /*0030*/ 	.string	"Cuda compilation tools, release 13.0, V13.0.88"
        /*0030*/ 	.string	"Build cuda_13.0.r13.0/compiler.36424714_0"
        /*0030*/ 	.string	"-arch sm_100 -m 64 "



//--------------------- .note.nv.cuinfo           --------------------------
	.section	.note.nv.cuinfo,"",@"SHT_NOTE"
	.sectionflags	@"SHF_NOTE_NV_CUINFO"
        /*0018*/ 	.short	0x0002
        /*001a*/ 	.short	0x0064
        /*001c*/ 	.short	0x0082
	.zero		2


//--------------------- .nv.info                  --------------------------
	.section	.nv.info,"",@"SHT_CUDA_INFO"
	.align	4


	//----- nvinfo : EIATTR_REGCOUNT
	.align		4
        /*0000*/ 	.byte	0x04, 0x2f
        /*0002*/ 	.short	(.L_1 - .L_0)
	.align		4
.L_0:
        /*0004*/ 	.word	index@(initDbIndexKernel)
        /*0008*/ 	.word	0x0000001e


	//----- nvinfo : EIATTR_FRAME_SIZE
	.align		4
.L_1:
        /*000c*/ 	.byte	0x04, 0x11
        /*000e*/ 	.short	(.L_3 - .L_2)
	.align		4
.L_2:
        /*0010*/ 	.word	index@($__internal_1_$__cuda_sm20_div_s64)
        /*0014*/ 	.word	0x00000000


	//----- nvinfo : EIATTR_FRAME_SIZE
	.align		4
.L_3:
        /*0018*/ 	.byte	0x04, 0x11
        /*001a*/ 	.short	(.L_5 - .L_4)
	.align		4
.L_4:
        /*001c*/ 	.word	index@(initDbIndexKernel)
        /*0020*/ 	.word	0x00000000


	//----- nvinfo : EIATTR_REGCOUNT
	.align		4
.L_5:
        /*0024*/ 	.byte	0x04, 0x2f
        /*0026*/ 	.short	(.L_7 - .L_6)
	.align		4
.L_6:
        /*0028*/ 	.word	index@(evalClauseKernel)
        /*002c*/ 	.word	0x00000020


	//----- nvinfo : EIATTR_FRAME_SIZE
	.align		4
.L_7:
        /*0030*/ 	.byte	0x04, 0x11
        /*0032*/ 	.short	(.L_9 - .L_8)
	.align		4
.L_8:
        /*0034*/ 	.word	index@(evalClauseKernel)
        /*0038*/ 	.word	0x00000000


	//----- nvinfo : EIATTR_REGCOUNT
	.align		4
.L_9:
        /*003c*/ 	.byte	0x04, 0x2f
        /*003e*/ 	.short	(.L_11 - .L_10)
	.align		4
.L_10:
        /*0040*/ 	.word	index@(evalClauseWithoutDbKernel)
        /*0044*/ 	.word	0x00000020


	//----- nvinfo : EIATTR_FRAME_SIZE
	.align		4
.L_11:
        /*0048*/ 	.byte	0x04, 0x11
        /*004a*/ 	.short	(.L_13 - .L_12)
	.align		4
.L_12:
        /*004c*/ 	.word	index@($__internal_0_$__cuda_sm20_div_s64)
        /*0050*/ 	.word	0x00000000


	//----- nvinfo : EIATTR_FRAME_SIZE
	.align		4
.L_13:
        /*0054*/ 	.byte	0x04, 0x11
        /*0056*/ 	.short	(.L_15 - .L_14)
	.align		4
.L_14:
        /*0058*/ 	.word	index@(evalClauseWithoutDbKernel)
        /*005c*/ 	.word	0x00000000


	//----- nvinfo : EIATTR_MIN_STACK_SIZE
	.align		4
.L_15:
        /*0060*/ 	.byte	0x04, 0x12
        /*0062*/ 	.short	(.L_17 - .L_16)
	.align		4
.L_16:
        /*0064*/ 	.word	index@(evalClauseWithoutDbKernel)
        /*0068*/ 	.word	0x00000000


	//----- nvinfo : EIATTR_MIN_STACK_SIZE
	.align		4
.L_17:
        /*006c*/ 	.byte	0x04, 0x12
        /*006e*/ 	.short	(.L_19 - .L_18)
	.align		4
.L_18:
        /*0070*/ 	.word	index@(evalClauseKernel)
        /*0074*/ 	.word	0x00000000


	//----- nvinfo : EIATTR_MIN_STACK_SIZE
	.align		4
.L_19:
        /*0078*/ 	.byte	0x04, 0x12
        /*007a*/ 	.short	(.L_21 - .L_20)
	.align		4
.L_20:
        /*007c*/ 	.word	index@(initDbIndexKernel)
        /*0080*/ 	.word	0x00000000
.L_21:


//--------------------- .nv.compat                --------------------------
	.section	.nv.compat,"",@"SHT_CUDA_COMPAT_INFO"
	.align	4
        /*0000*/ 	.byte	0x02, 0x09, 0x00, 0x00, 0x02, 0x02, 0x01, 0x00, 0x02, 0x05, 0x05, 0x00, 0x03, 0x07, 0x01, 0x01
        /*0010*/ 	.byte	0x02, 0x03, 0x00, 0x00, 0x02, 0x06, 0x01, 0x00, 0x04, 0x0b, 0x08, 0x00, 0x09, 0x00, 0x00, 0x00
        /*0020*/ 	.byte	0x00, 0x00, 0x00, 0x00


//--------------------- .nv.info.evalClauseWithoutDbKernel --------------------------
	.section	.nv.info.evalClauseWithoutDbKernel,"",@"SHT_CUDA_INFO"
	.sectionflags	@""
	.align	4


	//----- nvinfo : EIATTR_CUDA_API_VERSION
	.align		4
        /*0000*/ 	.byte	0x04, 0x37
        /*0002*/ 	.short	(.L_23 - .L_22)
.L_22:
        /*0004*/ 	.word	0x00000082


	//----- nvinfo : EIATTR_KPARAM_INFO
	.align		4
.L_23:
        /*0008*/ 	.byte	0x04, 0x17
        /*000a*/ 	.short	(.L_25 - .L_24)
.L_24:
        /*000c*/ 	.word	0x00000000
        /*0010*/ 	.short	0x000a
        /*0012*/ 	.short	0x0048
        /*0014*/ 	.byte	0x00, 0xf5, 0x21, 0x00


	//----- nvinfo : EIATTR_KPARAM_INFO
	.align		4
.L_25:
        /*0018*/ 	.byte	0x04, 0x17
        /*001a*/ 	.short	(.L_27 - .L_26)
.L_26:
        /*001c*/ 	.word	0x00000000
        /*0020*/ 	.short	0x0009
        /*0022*/ 	.short	0x0040
        /*0024*/ 	.byte	0x00, 0xf0, 0x21, 0x00


	//----- nvinfo : EIATTR_KPARAM_INFO
	.align		4
.L_27:
        /*0028*/ 	.byte	0x04, 0x17
        /*002a*/ 	.short	(.L_29 - .L_28)
.L_28:
        /*002c*/ 	.word	0x00000000
        /*0030*/ 	.short	0x0008
        /*0032*/ 	.short	0x0038
        /*0034*/ 	.byte	0x00, 0xf5, 0x21, 0x00


	//----- nvinfo : EIATTR_KPARAM_INFO
	.align		4
.L_29:
        /*0038*/ 	.byte	0x04, 0x17
        /*003a*/ 	.short	(.L_31 - .L_30)
.L_30:
        /*003c*/ 	.word	0x00000000
        /*0040*/ 	.short	0x0007
        /*0042*/ 	.short	0x0030
        /*0044*/ 	.byte	0x00, 0xf5, 0x21, 0x00


	//----- nvinfo : EIATTR_KPARAM_INFO
	.align		4
.L_31:
        /*0048*/ 	.byte	0x04, 0x17
        /*004a*/ 	.short	(.L_33 - .L_32)
.L_32:
        /*004c*/ 	.word	0x00000000
        /*0050*/ 	.short	0x0006
        /*0052*/ 	.short	0x0028
        /*0054*/ 	.byte	0x00, 0xf5, 0x21, 0x00


	//----- nvinfo : EIATTR_KPARAM_INFO
	.align		4
.L_33:
        /*0058*/ 	.byte	0x04, 0x17
        /*005a*/ 	.short	(.L_35 - .L_34)
.L_34:
        /*005c*/ 	.word	0x00000000
        /*0060*/ 	.short	0x0005
        /*0062*/ 	.short	0x0020
        /*0064*/ 	.byte	0x00, 0xf5, 0x21, 0x00


	//----- nvinfo : EIATTR_KPARAM_INFO
	.align		4
.L_35:
        /*0068*/ 	.byte	0x04, 0x17
        /*006a*/ 	.short	(.L_37 - .L_36)
.L_36:
        /*006c*/ 	.word	0x00000000
        /*0070*/ 	.short	0x0004
        /*0072*/ 	.short	0x0018
        /*0074*/ 	.byte	0x00, 0xf5, 0x21, 0x00


	//----- nvinfo : EIATTR_KPARAM_INFO
	.align		4
.L_37:
        /*0078*/ 	.byte	0x04, 0x17
        /*007a*/ 	.short	(.L_39 - .L_38)
.L_38:
        /*007c*/ 	.word	0x00000000
        /*0080*/ 	.short	0x0003
        /*0082*/ 	.short	0x0010
        /*0084*/ 	.byte	0x00, 0xf5, 0x21, 0x00


	//----- nvinfo : EIATTR_KPARAM_INFO
	.align		4
.L_39:
        /*0088*/ 	.byte	0x04, 0x17
        /*008a*/ 	.short	(.L_41 - .L_40)
.L_40:
        /*008c*/ 	.word	0x00000000
        /*0090*/ 	.short	0x0002
        /*0092*/ 	.short	0x0008
        /*0094*/ 	.byte	0x00, 0xf5, 0x21, 0x00


	//----- nvinfo : EIATTR_KPARAM_INFO
	.align		4
.L_41:
        /*0098*/ 	.byte	0x04, 0x17
        /*009a*/ 	.short	(.L_43 - .L_42)
.L_42:
        /*009c*/ 	.word	0x00000000
        /*00a0*/ 	.short	0x0001
        /*00a2*/ 	.short	0x0004
        /*00a4*/ 	.byte	0x00, 0xf0, 0x11, 0x00


	//----- nvinfo : EIATTR_KPARAM_INFO
	.align		4
.L_43:
        /*00a8*/ 	.byte	0x04, 0x17
        /*00aa*/ 	.short	(.L_45 - .L_44)
.L_44:
        /*00ac*/ 	.word	0x00000000
        /*00b0*/ 	.short	0x0000
        /*00b2*/ 	.short	0x0000
        /*00b4*/ 	.byte	0x00, 0xf0, 0x11, 0x00


	//----- nvinfo : EIATTR_SPARSE_MMA_MASK
	.align		4
.L_45:
        /*00b8*/ 	.byte	0x03, 0x50
        /*00ba*/ 	.short	0x0000


	//----- nvinfo : EIATTR_MAXREG_COUNT
	.align		4
        /*00bc*/ 	.byte	0x03, 0x1b
        /*00be*/ 	.short	0x00ff


	//----- nvinfo : EIATTR_MERCURY_ISA_VERSION
	.align		4
        /*00c0*/ 	.byte	0x03, 0x5f
        /*00c2*/ 	.short	0x0101


	//----- nvinfo : EIATTR_VRC_CTA_INIT_COUNT
	.align		4
        /*00c4*/ 	.byte	0x02, 0x4a
	.zero		1
	.zero		1


	//----- nvinfo : EIATTR_EXIT_INSTR_OFFSETS
	.align		4
        /*00c8*/ 	.byte	0x04, 0x1c
        /*00ca*/ 	.short	(.L_47 - .L_46)


	//   ....[0]....
.L_46:
        /*00cc*/ 	.word	0x00000080


	//   ....[1]....
        /*00d0*/ 	.word	0x00000100


	//   ....[2]....
        /*00d4*/ 	.word	0x000041c0


	//----- nvinfo : EIATTR_CRS_STACK_SIZE
	.align		4
.L_47:
        /*00d8*/ 	.byte	0x04, 0x1e
        /*00da*/ 	.short	(.L_49 - .L_48)
.L_48:
        /*00dc*/ 	.word	0x00000000


	//----- nvinfo : EIATTR_CBANK_PARAM_SIZE
	.align		4
.L_49:
        /*00e0*/ 	.byte	0x03, 0x19
        /*00e2*/ 	.short	0x0050


	//----- nvinfo : EIATTR_PARAM_CBANK
	.align		4
        /*00e4*/ 	.byte	0x04, 0x0a
        /*00e6*/ 	.short	(.L_51 - .L_50)
	.align		4
.L_50:
        /*00e8*/ 	.word	index@(.nv.constant0.evalClauseWithoutDbKernel)
        /*00ec*/ 	.short	0x0380
        /*00ee*/ 	.short	0x0050


	//----- nvinfo : EIATTR_SW_WAR
	.align		4
.L_51:
        /*00f0*/ 	.byte	0x04, 0x36
        /*00f2*/ 	.short	(.L_53 - .L_52)
.L_52:
        /*00f4*/ 	.word	0x00000008
.L_53:


//--------------------- .nv.info.evalClauseKernel --------------------------
	.section	.nv.info.evalClauseKernel,"",@"SHT_CUDA_INFO"
	.sectionflags	@""
	.align	4


	//----- nvinfo : EIATTR_CUDA_API_VERSION
	.align		4
        /*0000*/ 	.byte	0x04, 0x37
        /*0002*/ 	.short	(.L_55 - .L_54)
.L_54:
        /*0004*/ 	.word	0x00000082


	//----- nvinfo : EIATTR_KPARAM_INFO
	.align		4
.L_55:
        /*0008*/ 	.byte	0x04, 0x17
        /*000a*/ 	.short	(.L_57 - .L_56)
.L_56:
        /*000c*/ 	.word	0x00000000
        /*0010*/ 	.short	0x0006
        /*0012*/ 	.short	0x0030
        /*0014*/ 	.byte	0x00, 0xf0, 0x21, 0x00


	//----- nvinfo : EIATTR_KPARAM_INFO
	.align		4
.L_57:
        /*0018*/ 	.byte	0x04, 0x17
        /*001a*/ 	.short	(.L_59 - .L_58)
.L_58:
        /*001c*/ 	.word	0x00000000
        /*0020*/ 	.short	0x0005
        /*0022*/ 	.short	0x0028
        /*0024*/ 	.byte	0x00, 0xf0, 0x11, 0x00


	//----- nvinfo : EIATTR_KPARAM_INFO
	.align		4
.L_59:
        /*0028*/ 	.byte	0x04, 0x17
        /*002a*/ 	.short	(.L_61 - .L_60)
.L_60:
        /*002c*/ 	.word	0x00000000
        /*0030*/ 	.short	0x0004
        /*0032*/ 	.short	0x0020
        /*0034*/ 	.byte	0x00, 0xf5, 0x21, 0x00


	//----- nvinfo : EIATTR_KPARAM_INFO
	.align		4
.L_61:
        /*0038*/ 	.byte	0x04, 0x17
        /*003a*/ 	.short	(.L_63 - .L_62)
.L_62:
        /*003c*/ 	.word	0x00000000
        /*0040*/ 	.short	0x0003
        /*0042*/ 	.short	0x0018
        /*0044*/ 	.byte	0x00, 0xf5, 0x21, 0x00


	//----- nvinfo : EIATTR_KPARAM_INFO
	.align		4
.L_63:
        /*0048*/ 	.byte	0x04, 0x17
        /*004a*/ 	.short	(.L_65 - .L_64)
.L_64:
        /*004c*/ 	.word	0x00000000
        /*0050*/ 	.short	0x0002
        /*0052*/ 	.short	0x0010
        /*0054*/ 	.byte	0x00, 0xf5, 0x21, 0x00


	//----- nvinfo : EIATTR_KPARAM_INFO
	.align		4
.L_65:
        /*0058*/ 	.byte	0x04, 0x17
        /*005a*/ 	.short	(.L_67 - .L_66)
.L_66:
        /*005c*/ 	.word	0x00000000
        /*0060*/ 	.short	0x0001
        /*0062*/ 	.short	0x0008
        /*0064*/ 	.byte	0x00, 0xf5, 0x21, 0x00


	//----- nvinfo : EIATTR_KPARAM_INFO
	.align		4
.L_67:
        /*0068*/ 	.byte	0x04, 0x17
        /*006a*/ 	.short	(.L_69 - .L_68)
.L_68:
        /*006c*/ 	.word	0x00000000
        /*0070*/ 	.short	0x0000
        /*0072*/ 	.short	0x0000
        /*0074*/ 	.byte	0x00, 0xf5, 0x21, 0x00


	//----- nvinfo : EIATTR_SPARSE_MMA_MASK
	.align		4
.L_69:
        /*0078*/ 	.byte	0x03, 0x50
        /*007a*/ 	.short	0x0000


	//----- nvinfo : EIATTR_MAXREG_COUNT
	.align		4
        /*007c*/ 	.byte	0x03, 0x1b
        /*007e*/ 	.short	0x00ff


	//----- nvinfo : EIATTR_MERCURY_ISA_VERSION
	.align		4
        /*0080*/ 	.byte	0x03, 0x5f
        /*0082*/ 	.short	0x0101


	//----- nvinfo : EIATTR_VRC_CTA_INIT_COUNT
	.align		4
        /*0084*/ 	.byte	0x02, 0x4a
	.zero		1
	.zero		1


	//----- nvinfo : EIATTR_EXIT_INSTR_OFFSETS
	.align		4
        /*0088*/ 	.byte	0x04, 0x1c
        /*008a*/ 	.short	(.L_71 - .L_70)


	//   ....[0]....
.L_70:
        /*008c*/ 	.word	0x00000080


	//   ....[1]....
        /*0090*/ 	.word	0x000000f0


	//   ....[2]....
        /*0094*/ 	.word	0x00000f60


	//----- nvinfo : EIATTR_CBANK_PARAM_SIZE
	.align		4
.L_71:
        /*0098*/ 	.byte	0x03, 0x19
        /*009a*/ 	.short	0x0038


	//----- nvinfo : EIATTR_PARAM_CBANK
	.align		4
        /*009c*/ 	.byte	0x04, 0x0a
        /*009e*/ 	.short	(.L_73 - .L_72)
	.align		4
.L_72:
        /*00a0*/ 	.word	index@(.nv.constant0.evalClauseKernel)
        /*00a4*/ 	.short	0x0380
        /*00a6*/ 	.short	0x0038


	//----- nvinfo : EIATTR_SW_WAR
	.align		4
.L_73:
        /*00a8*/ 	.byte	0x04, 0x36
        /*00aa*/ 	.short	(.L_75 - .L_74)
.L_74:
        /*00ac*/ 	.word	0x00000008
.L_75:


//--------------------- .nv.info.initDbIndexKernel --------------------------
	.section	.nv.info.initDbIndexKernel,"",@"SHT_CUDA_INFO"
	.sectionflags	@""
	.align	4


	//----- nvinfo : EIATTR_CUDA_API_VERSION
	.align		4
        /*0000*/ 	.byte	0x04, 0x37
        /*0002*/ 	.short	(.L_77 - .L_76)
.L_76:
        /*0004*/ 	.word	0x00000082


	//----- nvinfo : EIATTR_KPARAM_INFO
	.align		4
.L_77:
        /*0008*/ 	.byte	0x04, 0x17
        /*000a*/ 	.short	(.L_79 - .L_78)
.L_78:
        /*000c*/ 	.word	0x00000000
        /*0010*/ 	.short	0x0006
        /*0012*/ 	.short	0x0028
        /*0014*/ 	.byte	0x00, 0xf0, 0x21, 0x00


	//----- nvinfo : EIATTR_KPARAM_INFO
	.align		4
.L_79:
        /*0018*/ 	.byte	0x04, 0x17
        /*001a*/ 	.short	(.L_81 - .L_80)
.L_80:
        /*001c*/ 	.word	0x00000000
        /*0020*/ 	.short	0x0005
        /*0022*/ 	.short	0x0020
        /*0024*/ 	.byte	0x00, 0xf5, 0x21, 0x00


	//----- nvinfo : EIATTR_KPARAM_INFO
	.align		4
.L_81:
        /*0028*/ 	.byte	0x04, 0x17
        /*002a*/ 	.short	(.L_83 - .L_82)
.L_82:
        /*002c*/ 	.word	0x00000000
        /*0030*/ 	.short	0x0004
        /*0032*/ 	.short	0x0018
        /*0034*/ 	.byte	0x00, 0xf5, 0x21, 0x00


	//----- nvinfo : EIATTR_KPARAM_INFO
	.align		4
.L_83:
        /*0038*/ 	.byte	0x04, 0x17
        /*003a*/ 	.short	(.L_85 - .L_84)
.L_84:
        /*003c*/ 	.word	0x00000000
        /*0040*/ 	.short	0x0003
        /*0042*/ 	.short	0x0010
        /*0044*/ 	.byte	0x00, 0xf5, 0x21, 0x00


	//----- nvinfo : EIATTR_KPARAM_INFO
	.align		4
.L_85:
        /*0048*/ 	.byte	0x04, 0x17
        /*004a*/ 	.short	(.L_87 - .L_86)
.L_86:
        /*004c*/ 	.word	0x00000000
        /*0050*/ 	.short	0x0002
        /*0052*/ 	.short	0x0008
        /*0054*/ 	.byte	0x00, 0xf5, 0x21, 0x00


	//----- nvinfo : EIATTR_KPARAM_INFO
	.align		4
.L_87:
        /*0058*/ 	.byte	0x04, 0x17
        /*005a*/ 	.short	(.L_89 - .L_88)
.L_88:
        /*005c*/ 	.word	0x00000000
        /*0060*/ 	.short	0x0001
        /*0062*/ 	.short	0x0004
        /*0064*/ 	.byte	0x00, 0xf0, 0x11, 0x00


	//----- nvinfo : EIATTR_KPARAM_INFO
	.align		4
.L_89:
        /*0068*/ 	.byte	0x04, 0x17
        /*006a*/ 	.short	(.L_91 - .L_90)
.L_90:
        /*006c*/ 	.word	0x00000000
        /*0070*/ 	.short	0x0000
        /*0072*/ 	.short	0x0000
        /*0074*/ 	.byte	0x00, 0xf0, 0x11, 0x00


	//----- nvinfo : EIATTR_SPARSE_MMA_MASK
	.align		4
.L_91:
        /*0078*/ 	.byte	0x03, 0x50
        /*007a*/ 	.short	0x0000


	//----- nvinfo : EIATTR_MAXREG_COUNT
	.align		4
        /*007c*/ 	.byte	0x03, 0x1b
        /*007e*/ 	.short	0x00ff


	//----- nvinfo : EIATTR_MERCURY_ISA_VERSION
	.align		4
        /*0080*/ 	.byte	0x03, 0x5f
        /*0082*/ 	.short	0x0101


	//----- nvinfo : EIATTR_VRC_CTA_INIT_COUNT
	.align		4
        /*0084*/ 	.byte	0x02, 0x4a
	.zero		1
	.zero		1


	//----- nvinfo : EIATTR_EXIT_INSTR_OFFSETS
	.align		4
        /*0088*/ 	.byte	0x04, 0x1c
        /*008a*/ 	.short	(.L_93 - .L_92)


	//   ....[0]....
.L_92:
        /*008c*/ 	.word	0x000000a0


	//   ....[1]....
        /*0090*/ 	.word	0x000008c0


	//   ....[2]....
        /*0094*/ 	.word	0x00001310


	//----- nvinfo : EIATTR_CRS_STACK_SIZE
	.align		4
.L_93:
        /*0098*/ 	.byte	0x04, 0x1e
        /*009a*/ 	.short	(.L_95 - .L_94)
.L_94:
        /*009c*/ 	.word	0x00000000


	//----- nvinfo : EIATTR_CBANK_PARAM_SIZE
	.align		4
.L_95:
        /*00a0*/ 	.byte	0x03, 0x19
        /*00a2*/ 	.short	0x0030


	//----- nvinfo : EIATTR_PARAM_CBANK
	.align		4
        /*00a4*/ 	.byte	0x04, 0x0a
        /*00a6*/ 	.short	(.L_97 - .L_96)
	.align		4
.L_96:
        /*00a8*/ 	.word	index@(.nv.constant0.initDbIndexKernel)
        /*00ac*/ 	.short	0x0380
        /*00ae*/ 	.short	0x0030


	//----- nvinfo : EIATTR_SW_WAR
	.align		4
.L_97:
        /*00b0*/ 	.byte	0x04, 0x36
        /*00b2*/ 	.short	(.L_99 - .L_98)
.L_98:
        /*00b4*/ 	.word	0x00000008
.L_99:


//--------------------- .nv.callgraph             --------------------------
	.section	.nv.callgraph,"",@"SHT_CUDA_CALLGRAPH"
	.align	4
	.sectionentsize	8
	.align		4
        /*0000*/ 	.word	0x00000000
	.align		4
        /*0004*/ 	.word	0xffffffff
	.align		4
        /*0008*/ 	.word	0x00000000
	.align		4
        /*000c*/ 	.word	0xfffffffe
	.align		4
        /*0010*/ 	.word	0x00000000
	.align		4
        /*0014*/ 	.word	0xfffffffd
	.align		4
        /*0018*/ 	.word	0x00000000
	.align		4
        /*001c*/ 	.word	0xfffffffc


//--------------------- .text.evalClauseWithoutDbKernel --------------------------
	.section	.text.evalClauseWithoutDbKernel,"ax",@progbits
	.align	128
        .global         evalClauseWithoutDbKernel
        .type           evalClauseWithoutDbKernel,@function
        .size           evalClauseWithoutDbKernel,(.L_x_83 - evalClauseWithoutDbKernel)
        .other          evalClauseWithoutDbKernel,@"STO_CUDA_ENTRY STV_DEFAULT"
evalClauseWithoutDbKernel:
.text.evalClauseWithoutDbKernel:
[----:B------:R-:W-:Y:S01]  /*0000*/  LDC R1, c[0x0][0x37c] ;  /* 0x0000df00ff017b82 */ /* 0x000fe20000000800 */
[----:B------:R-:W0:Y:S07]  /*0010*/  S2R R0, SR_TID.X ;  /* 0x0000000000007919 */ /* 0x000e2e0000002100 */
[----:B------:R-:W0:Y:S01]  /*0020*/  S2UR UR4, SR_CTAID.X ;  /* 0x00000000000479c3 */ /* 0x000e220000002500 */
[----:B------:R-:W1:Y:S07]  /*0030*/  LDCU.64 UR6, c[0x0][0x3c0] ;  /* 0x00007800ff0677ac */ /* 0x000e6e0008000a00 */
[----:B------:R-:W0:Y:S02]  /*0040*/  LDC R11, c[0x0][0x360] ;  /* 0x0000d800ff0b7b82 */ /* 0x000e240000000800 */
[----:B0-----:R-:W-:-:S05]  /*0050*/  IMAD R11, R11, UR4, R0 ;  /* 0x000000040b0b7c24 */ /* 0x001fca000f8e0200 */
[----:B-1----:R-:W-:-:S04]  /*0060*/  ISETP.GE.U32.AND P0, PT, R11, UR6, PT ;  /* 0x000000060b007c0c */ /* 0x002fc8000bf06070 */
[----:B------:R-:W-:-:S13]  /*0070*/  ISETP.GE.AND.EX P0, PT, RZ, UR7, PT, P0 ;  /* 0x00000007ff007c0c */ /* 0x000fda000bf06300 */
[----:B------:R-:W-:Y:S05]  /*0080*/  @P0 EXIT ;  /* 0x000000000000094d */ /* 0x000fea0003800000 */
[----:B------:R-:W0:Y:S01]  /*0090*/  LDCU.64 UR4, c[0x0][0x3b0] ;  /* 0x00007600ff0477ac */ /* 0x000e220008000a00 */
[----:B------:R-:W-:Y:S01]  /*00a0*/  IMAD.MOV.U32 R3, RZ, RZ, RZ ;  /* 0x000000ffff037224 */ /* 0x000fe200078e00ff */
[----:B------:R-:W1:Y:S01]  /*00b0*/  LDCU.64 UR16, c[0x0][0x358] ;  /* 0x00006b00ff1077ac */ /* 0x000e620008000a00 */
[----:B0-----:R-:W-:-:S04]  /*00c0*/  LEA R12, P0, R11, UR4, 0x2 ;  /* 0x000000040b0c7c11 */ /* 0x001fc8000f8010ff */
[----:B------:R-:W-:-:S05]  /*00d0*/  LEA.HI.X R13, R11, UR5, R3, 0x2, P0 ;  /* 0x000000050b0d7c11 */ /* 0x000fca00080f1403 */
[----:B-1----:R-:W2:Y:S02]  /*00e0*/  LDG.E R0, desc[UR16][R12.64] ;  /* 0x000000100c007981 */ /* 0x002ea4000c1e1900 */
[----:B--2---:R-:W-:-:S13]  /*00f0*/  ISETP.NE.AND P0, PT, R0, 0x1, PT ;  /* 0x000000010000780c */ /* 0x004fda0003f05270 */
[----:B------:R-:W-:Y:S05]  /*0100*/  @P0 EXIT ;  /* 0x000000000000094d */ /* 0x000fea0003800000 */
[----:B------:R-:W0:Y:S02]  /*0110*/  LDCU UR5, c[0x0][0x380] ;  /* 0x00007000ff0577ac */ /* 0x000e240008000800 */
[----:B0-----:R-:W-:Y:S02]  /*0120*/  UISETP.GE.AND UP0, UPT, UR5, 0x1, UPT ;  /* 0x000000010500788c */ /* 0x001fe4000bf06270 */
[----:B------:R-:W-:-:S07]  /*0130*/  IMAD R4, R11, UR5, RZ ;  /* 0x000000050b047c24 */ /* 0x000fce000f8e02ff */
[----:B------:R-:W-:Y:S05]  /*0140*/  BRA.U !UP0, `(.L_x_0) ;  /* 0x0000002508e07547 */ /* 0x000fea000b800000 */
[----:B------:R-:W0:Y:S01]  /*0150*/  LDCU UR4, c[0x0][0x380] ;  /* 0x00007000ff0477ac */ /* 0x000e220008000800 */
[----:B------:R-:W-:Y:S02]  /*0160*/  UISETP.GE.U32.AND UP0, UPT, UR5, 0x8, UPT ;  /* 0x000000080500788c */ /* 0x000fe4000bf06070 */
[----:B------:R-:W-:Y:S01]  /*0170*/  ULOP3.LUT UR6, UR5, 0x7, URZ, 0xc0, !UPT ;  /* 0x0000000705067892 */ /* 0x000fe2000f8ec0ff */
[----:B0-----:R-:W-:-:S06]  /*0180*/  IMAD.U32 R5, RZ, RZ, UR4 ;  /* 0x00000004ff057e24 */ /* 0x001fcc000f8e00ff */
[----:B------:R-:W-:Y:S05]  /*0190*/  BRA.U !UP0, `(.L_x_1) ;  /* 0x00000015080c7547 */ /* 0x000fea000b800000 */
[----:B------:R-:W0:Y:S01]  /*01a0*/  LDC.64 R14, c[0x0][0x388] ;  /* 0x0000e200ff0e7b82 */ /* 0x000e220000000a00 */
[----:B------:R-:W-:Y:S01]  /*01b0*/  SHF.R.S32.HI R2, RZ, 0x1f, R4 ;  /* 0x0000001fff027819 */ /* 0x000fe20000011404 */
[----:B------:R-:W1:Y:S01]  /*01c0*/  LDCU.64 UR8, c[0x0][0x3c8] ;  /* 0x00007900ff0877ac */ /* 0x000e620008000a00 */
[----:B------:R-:W-:Y:S01]  /*01d0*/  MOV R5, UR4 ;  /* 0x0000000400057c02 */ /* 0x000fe20008000f00 */
[----:B------:R-:W-:Y:S01]  /*01e0*/  ULOP3.LUT UR5, UR5, 0x7ffffff8, URZ, 0xc0, !UPT ;  /* 0x7ffffff805057892 */ /* 0x000fe2000f8ec0ff */
[----:B------:R-:W-:-:S11]  /*01f0*/  UMOV UR4, URZ ;  /* 0x000000ff00047c82 */ /* 0x000fd60008000000 */
.L_x_26:
[----:B------:R-:W-:-:S04]  /*0200*/  VIADD R23, R5, 0xffffffff ;  /* 0xffffffff05177836 */ /* 0x000fc80000000000 */
[----:B0-----:R-:W-:-:S06]  /*0210*/  IMAD.WIDE.U32 R22, R23, 0x4, R14 ;  /* 0x0000000417167825 */ /* 0x001fcc00078e000e */
[----:B--2---:R-:W2:Y:S01]  /*0220*/  LDG.E R22, desc[UR16][R22.64] ;  /* 0x0000001016167981 */ /* 0x004ea2000c1e1900 */
[----:B------:R-:W-:Y:S01]  /*0230*/  UIADD3 UR4, UPT, UPT, UR4, 0x8, URZ ;  /* 0x0000000804047890 */ /* 0x000fe2000fffe0ff */
[----:B------:R-:W-:Y:S03]  /*0240*/  BSSY.RECONVERGENT B0, `(.L_x_2) ;  /* 0x000001f000007945 */ /* 0x000fe60003800200 */
[----:B------:R-:W-:Y:S01]  /*0250*/  UISETP.NE.AND UP0, UPT, UR4, UR5, UPT ;  /* 0x000000050400728c */ /* 0x000fe2000bf05270 */
[----:B--2---:R-:W-:-:S04]  /*0260*/  SHF.R.S32.HI R6, RZ, 0x1f, R22 ;  /* 0x0000001fff067819 */ /* 0x004fc80000011416 */
[----:B------:R-:W-:-:S04]  /*0270*/  LOP3.LUT R0, R3, R6, RZ, 0xfc, !PT ;  /* 0x0000000603007212 */ /* 0x000fc800078efcff */
[----:B------:R-:W-:-:S13]  /*0280*/  ISETP.NE.U32.AND P0, PT, R0, RZ, PT ;  /* 0x000000ff0000720c */ /* 0x000fda0003f05070 */
[----:B------:R-:W-:Y:S05]  /*0290*/  @P0 BRA `(.L_x_3) ;  /* 0x0000000000500947 */ /* 0x000fea0003800000 */
[----:B------:R-:W0:Y:S01]  /*02a0*/  I2F.U32.RP R0, R22 ;  /* 0x0000001600007306 */ /* 0x000e220000209000 */
[----:B------:R-:W-:Y:S01]  /*02b0*/  IADD3 R3, PT, PT, RZ, -R22, RZ ;  /* 0x80000016ff037210 */ /* 0x000fe20007ffe0ff */
[----:B------:R-:W-:Y:S01]  /*02c0*/  HFMA2 R27, -RZ, RZ, 0, 0 ;  /* 0x00000000ff1b7431 */ /* 0x000fe200000001ff */
[----:B------:R-:W-:-:S05]  /*02d0*/  ISETP.NE.U32.AND P2, PT, R22, RZ, PT ;  /* 0x000000ff1600720c */ /* 0x000fca0003f45070 */
[----:B0-----:R-:W0:Y:S02]  /*02e0*/  MUFU.RCP R0, R0 ;  /* 0x0000000000007308 */ /* 0x001e240000001000 */
[----:B0-----:R-:W-:-:S06]  /*02f0*/  VIADD R6, R0, 0xffffffe ;  /* 0x0ffffffe00067836 */ /* 0x001fcc0000000000 */
[----:B------:R0:W2:Y:S02]  /*0300*/  F2I.FTZ.U32.TRUNC.NTZ R7, R6 ;  /* 0x0000000600077305 */ /* 0x0000a4000021f000 */
[----:B0-----:R-:W-:Y:S02]  /*0310*/  IMAD.MOV.U32 R6, RZ, RZ, RZ ;  /* 0x000000ffff067224 */ /* 0x001fe400078e00ff */
[----:B--2---:R-:W-:-:S04]  /*0320*/  IMAD R3, R3, R7, RZ ;  /* 0x0000000703037224 */ /* 0x004fc800078e02ff */
[----:B------:R-:W-:-:S06]  /*0330*/  IMAD.HI.U32 R8, R7, R3, R6 ;  /* 0x0000000307087227 */ /* 0x000fcc00078e0006 */
[----:B------:R-:W-:-:S04]  /*0340*/  IMAD.HI.U32 R26, R8, R11, RZ ;  /* 0x0000000b081a7227 */ /* 0x000fc800078e00ff */
[----:B------:R-:W-:-:S04]  /*0350*/  IMAD.MOV R3, RZ, RZ, -R26 ;  /* 0x000000ffff037224 */ /* 0x000fc800078e0a1a */
[----:B------:R-:W-:-:S05]  /*0360*/  IMAD R3, R22, R3, R11 ;  /* 0x0000000316037224 */ /* 0x000fca00078e020b */
[----:B------:R-:W-:-:S13]  /*0370*/  ISETP.GE.U32.AND P0, PT, R3, R22, PT ;  /* 0x000000160300720c */ /* 0x000fda0003f06070 */
[----:B------:R-:W-:Y:S01]  /*0380*/  @P0 IADD3 R3, PT, PT, -R22, R3, RZ ;  /* 0x0000000316030210 */ /* 0x000fe20007ffe1ff */
[----:B------:R-:W-:-:S03]  /*0390*/  @P0 VIADD R26, R26, 0x1 ;  /* 0x000000011a1a0836 */ /* 0x000fc60000000000 */
[----:B------:R-:W-:-:S13]  /*03a0*/  ISETP.GE.U32.AND P1, PT, R3, R22, PT ;  /* 0x000000160300720c */ /* 0x000fda0003f26070 */
[----:B------:R-:W-:Y:S01]  /*03b0*/  @P1 VIADD R26, R26, 0x1 ;  /* 0x000000011a1a1836 */ /* 0x000fe20000000000 */
[----:B------:R-:W-:Y:S01]  /*03c0*/  @!P2 LOP3.LUT R26, RZ, R22, RZ, 0x33, !PT ;  /* 0x00000016ff1aa212 */ /* 0x000fe200078e33ff */
[----:B------:R-:W-:Y:S06]  /*03d0*/  BRA `(.L_x_4) ;  /* 0x0000000000147947 */ /* 0x000fec0003800000 */
.L_x_3:
[----:B------:R-:W-:Y:S01]  /*03e0*/  IMAD.MOV.U32 R0, RZ, RZ, R6 ;  /* 0x000000ffff007224 */ /* 0x000fe200078e0006 */
[----:B------:R-:W-:-:S07]  /*03f0*/  MOV R6, 0x410 ;  /* 0x0000041000067802 */ /* 0x000fce0000000f00 */
[----:B-1----:R-:W-:Y:S05]  /*0400*/  CALL.REL.NOINC `($__internal_0_$__cuda_sm20_div_s64) ;  /* 0x0000003c00707944 */ /* 0x002fea0003c00000 */
[----:B------:R-:W-:Y:S01]  /*0410*/  IMAD.MOV.U32 R26, RZ, RZ, R8 ;  /* 0x000000ffff1a7224 */ /* 0x000fe200078e0008 */
[----:B------:R-:W-:-:S07]  /*0420*/  MOV R27, R9 ;  /* 0x00000009001b7202 */ /* 0x000fce0000000f00 */
.L_x_4:
[----:B-1----:R-:W-:Y:S05]  /*0430*/  BSYNC.RECONVERGENT B0 ;  /* 0x0000000000007941 */ /* 0x002fea0003800200 */
.L_x_2:
[----:B------:R-:W-:Y:S01]  /*0440*/  IADD3 R0, P0, PT, R4, R5, RZ ;  /* 0x0000000504007210 */ /* 0x000fe20007f1e0ff */
[----:B------:R-:W-:Y:S02]  /*0450*/  IMAD.MOV R6, RZ, RZ, -R26 ;  /* 0x000000ffff067224 */ /* 0x000fe400078e0a1a */
[C---:B------:R-:W-:Y:S01]  /*0460*/  VIADD R23, R5.reuse, 0xfffffffe ;  /* 0xfffffffe05177836 */ /* 0x040fe20000000000 */
[----:B------:R-:W-:Y:S01]  /*0470*/  LEA.HI.X.SX32 R3, R5, R2, 0x1, P0 ;  /* 0x0000000205037211 */ /* 0x000fe200000f0eff */
[----:B------:R-:W-:Y:S01]  /*0480*/  IMAD R11, R22, R6, R11 ;  /* 0x00000006160b7224 */ /* 0x000fe200078e020b */
[----:B------:R-:W-:Y:S01]  /*0490*/  LEA R16, P0, R0, UR8, 0x2 ;  /* 0x0000000800107c11 */ /* 0x000fe2000f8010ff */
[----:B------:R-:W-:-:S03]  /*04a0*/  IMAD.WIDE.U32 R22, R23, 0x4, R14 ;  /* 0x0000000417167825 */ /* 0x000fc600078e000e */
[----:B------:R-:W-:-:S05]  /*04b0*/  LEA.HI.X R17, R0, UR9, R3, 0x2, P0 ;  /* 0x0000000900117c11 */ /* 0x000fca00080f1403 */
[----:B------:R0:W-:Y:S04]  /*04c0*/  STG.E desc[UR16][R16.64+-0x4], R11 ;  /* 0xfffffc0b10007986 */ /* 0x0001e8000c101910 */
[----:B------:R-:W2:Y:S01]  /*04d0*/  LDG.E R22, desc[UR16][R22.64] ;  /* 0x0000001016167981 */ /* 0x000ea2000c1e1900 */
[----:B------:R-:W-:Y:S01]  /*04e0*/  BSSY.RECONVERGENT B0, `(.L_x_5) ;  /* 0x0000020000007945 */ /* 0x000fe20003800200 */
[----:B--2---:R-:W-:-:S04]  /*04f0*/  SHF.R.S32.HI R3, RZ, 0x1f, R22 ;  /* 0x0000001fff037819 */ /* 0x004fc80000011416 */
[----:B------:R-:W-:-:S04]  /*0500*/  LOP3.LUT R0, R27, R3, RZ, 0xfc, !PT ;  /* 0x000000031b007212 */ /* 0x000fc800078efcff */
[----:B------:R-:W-:-:S13]  /*0510*/  ISETP.NE.U32.AND P0, PT, R0, RZ, PT ;  /* 0x000000ff0000720c */ /* 0x000fda0003f05070 */
[----:B0-----:R-:W-:Y:S05]  /*0520*/  @P0 BRA `(.L_x_6) ;  /* 0x0000000000500947 */ /* 0x001fea0003800000 */
[----:B------:R-:W0:Y:S01]  /*0530*/  I2F.U32.RP R0, R22 ;  /* 0x0000001600007306 */ /* 0x000e220000209000 */
[----:B------:R-:W-:Y:S01]  /*0540*/  IMAD.MOV R3, RZ, RZ, -R22 ;  /* 0x000000ffff037224 */ /* 0x000fe200078e0a16 */
[----:B------:R-:W-:Y:S01]  /*0550*/  ISETP.NE.U32.AND P2, PT, R22, RZ, PT ;  /* 0x000000ff1600720c */ /* 0x000fe20003f45070 */
[----:B------:R-:W-:-:S05]  /*0560*/  IMAD.MOV.U32 R29, RZ, RZ, RZ ;  /* 0x000000ffff1d7224 */ /* 0x000fca00078e00ff */
[----:B0-----:R-:W0:Y:S02]  /*0570*/  MUFU.RCP R0, R0 ;  /* 0x0000000000007308 */ /* 0x001e240000001000 */
[----:B0-----:R-:W-:-:S06]  /*0580*/  IADD3 R6, PT, PT, R0, 0xffffffe, RZ ;  /* 0x0ffffffe00067810 */ /* 0x001fcc0007ffe0ff */
[----:B------:R0:W1:Y:S02]  /*0590*/  F2I.FTZ.U32.TRUNC.NTZ R7, R6 ;  /* 0x0000000600077305 */ /* 0x000064000021f000 */
[----:B0-----:R-:W-:Y:S02]  /*05a0*/  IMAD.MOV.U32 R6, RZ, RZ, RZ ;  /* 0x000000ffff067224 */ /* 0x001fe400078e00ff */
[----:B-1----:R-:W-:-:S04]  /*05b0*/  IMAD R3, R3, R7, RZ ;  /* 0x0000000703037224 */ /* 0x002fc800078e02ff */
[----:B------:R-:W-:-:S06]  /*05c0*/  IMAD.HI.U32 R7, R7, R3, R6 ;  /* 0x0000000307077227 */ /* 0x000fcc00078e0006 */
[----:B------:R-:W-:-:S05]  /*05d0*/  IMAD.HI.U32 R28, R7, R26, RZ ;  /* 0x0000001a071c7227 */ /* 0x000fca00078e00ff */
[----:B------:R-:W-:-:S05]  /*05e0*/  IADD3 R3, PT, PT, -R28, RZ, RZ ;  /* 0x000000ff1c037210 */ /* 0x000fca0007ffe1ff */
[----:B------:R-:W-:-:S05]  /*05f0*/  IMAD R3, R22, R3, R26 ;  /* 0x0000000316037224 */ /* 0x000fca00078e021a */
[----:B------:R-:W-:-:S13]  /*0600*/  ISETP.GE.U32.AND P0, PT, R3, R22, PT ;  /* 0x000000160300720c */ /* 0x000fda0003f06070 */
[----:B------:R-:W-:Y:S02]  /*0610*/  @P0 IMAD.IADD R3, R3, 0x1, -R22 ;  /* 0x0000000103030824 */ /* 0x000fe400078e0a16 */
[----:B------:R-:W-:-:S03]  /*0620*/  @P0 VIADD R28, R28, 0x1 ;  /* 0x000000011c1c0836 */ /* 0x000fc60000000000 */
[----:B------:R-:W-:-:S13]  /*0630*/  ISETP.GE.U32.AND P1, PT, R3, R22, PT ;  /* 0x000000160300720c */ /* 0x000fda0003f26070 */
[----:B------:R-:W-:Y:S02]  /*0640*/  @P1 IADD3 R28, PT, PT, R28, 0x1, RZ ;  /* 0x000000011c1c1810 */ /* 0x000fe40007ffe0ff */
[----:B------:R-:W-:Y:S01]  /*0650*/  @!P2 LOP3.LUT R28, RZ, R22, RZ, 0x33, !PT ;  /* 0x00000016ff1ca212 */ /* 0x000fe200078e33ff */
[----:B------:R-:W-:Y:S06]  /*0660*/  BRA `(.L_x_7) ;  /* 0x00000000001c7947 */ /* 0x000fec0003800000 */
.L_x_6:
[----:B------:R-:W-:Y:S01]  /*0670*/  IMAD.MOV.U32 R0, RZ, RZ, R3 ;  /* 0x000000ffff007224 */ /* 0x000fe200078e0003 */
[----:B------:R-:W-:Y:S01]  /*0680*/  MOV R11, R26 ;  /* 0x0000001a000b7202 */ /* 0x000fe20000000f00 */
[----:B------:R-:W-:Y:S01]  /*0690*/  IMAD.MOV.U32 R3, RZ, RZ, R27 ;  /* 0x000000ffff037224 */ /* 0x000fe200078e001b */
[----:B------:R-:W-:-:S07]  /*06a0*/  MOV R6, 0x6c0 ;  /* 0x000006c000067802 */ /* 0x000fce0000000f00 */
[----:B------:R-:W-:Y:S05]  /*06b0*/  CALL.REL.NOINC `($__internal_0_$__cuda_sm20_div_s64) ;  /* 0x0000003800c47944 */ /* 0x000fea0003c00000 */
[----:B------:R-:W-:Y:S01]  /*06c0*/  IMAD.MOV.U32 R28, RZ, RZ, R8 ;  /* 0x000000ffff1c7224 */ /* 0x000fe200078e0008 */
[----:B------:R-:W-:-:S07]  /*06d0*/  MOV R29, R9 ;  /* 0x00000009001d7202 */ /* 0x000fce0000000f00 */
.L_x_7:
[----:B------:R-:W-:Y:S05]  /*06e0*/  BSYNC.RECONVERGENT B0 ;  /* 0x0000000000007941 */ /* 0x000fea0003800200 */
.L_x_5:
[----:B------:R-:W-:Y:S02]  /*06f0*/  IMAD.MOV R27, RZ, RZ, -R28 ;  /* 0x000000ffff1b7224 */ /* 0x000fe400078e0a1c */
[----:B------:R-:W-:Y:S02]  /*0700*/  VIADD R23, R5, 0xfffffffd ;  /* 0xfffffffd05177836 */ /* 0x000fe40000000000 */
[----:B------:R-:W-:Y:S02]  /*0710*/  IMAD R27, R22, R27, R26 ;  /* 0x0000001b161b7224 */ /* 0x000fe400078e021a */
[----:B------:R-:W-:-:S03]  /*0720*/  IMAD.WIDE.U32 R22, R23, 0x4, R14 ;  /* 0x0000000417167825 */ /* 0x000fc600078e000e */
        /* <DEDUP_REMOVED lines=27> */
.L_x_9:
[----:B------:R-:W-:Y:S01]  /*08e0*/  IMAD.MOV.U32 R0, RZ, RZ, R3 ;  /* 0x000000ffff007224 */ /* 0x000fe200078e0003 */
[----:B------:R-:W-:Y:S01]  /*08f0*/  MOV R11, R28 ;  /* 0x0000001c000b7202 */ /* 0x000fe20000000f00 */
[----:B------:R-:W-:Y:S01]  /*0900*/  IMAD.MOV.U32 R3, RZ, RZ, R29 ;  /* 0x000000ffff037224 */ /* 0x000fe200078e001d */
[----:B------:R-:W-:-:S07]  /*0910*/  MOV R6, 0x930 ;  /* 0x0000093000067802 */ /* 0x000fce0000000f00 */
[----:B------:R-:W-:Y:S05]  /*0920*/  CALL.REL.NOINC `($__internal_0_$__cuda_sm20_div_s64) ;  /* 0x0000003800287944 */ /* 0x000fea0003c00000 */
[----:B------:R-:W-:Y:S01]  /*0930*/  IMAD.MOV.U32 R26, RZ, RZ, R8 ;  /* 0x000000ffff1a7224 */ /* 0x000fe200078e0008 */
[----:B------:R-:W-:-:S07]  /*0940*/  MOV R27, R9 ;  /* 0x00000009001b7202 */ /* 0x000fce0000000f00 */
.L_x_10:
[----:B------:R-:W-:Y:S05]  /*0950*/  BSYNC.RECONVERGENT B0 ;  /* 0x0000000000007941 */ /* 0x000fea0003800200 */
.L_x_8:
        /* <DEDUP_REMOVED lines=31> */
.L_x_12:
[----:B------:R-:W-:Y:S01]  /*0b50*/  IMAD.MOV.U32 R0, RZ, RZ, R3 ;  /* 0x000000ffff007224 */ /* 0x000fe200078e0003 */
[----:B------:R-:W-:Y:S01]  /*0b60*/  MOV R11, R26 ;  /* 0x0000001a000b7202 */ /* 0x000fe20000000f00 */
[----:B------:R-:W-:Y:S01]  /*0b70*/  IMAD.MOV.U32 R3, RZ, RZ, R27 ;  /* 0x000000ffff037224 */ /* 0x000fe200078e001b */
[----:B------:R-:W-:-:S07]  /*0b80*/  MOV R6, 0xba0 ;  /* 0x00000ba000067802 */ /* 0x000fce0000000f00 */
[----:B------:R-:W-:Y:S05]  /*0b90*/  CALL.REL.NOINC `($__internal_0_$__cuda_sm20_div_s64) ;  /* 0x00000034008c7944 */ /* 0x000fea0003c00000 */
[----:B------:R-:W-:Y:S01]  /*0ba0*/  IMAD.MOV.U32 R28, RZ, RZ, R8 ;  /* 0x000000ffff1c7224 */ /* 0x000fe200078e0008 */
[----:B------:R-:W-:-:S07]  /*0bb0*/  MOV R29, R9 ;  /* 0x00000009001d7202 */ /* 0x000fce0000000f00 */
.L_x_13:
[----:B------:R-:W-:Y:S05]  /*0bc0*/  BSYNC.RECONVERGENT B0 ;  /* 0x0000000000007941 */ /* 0x000fea0003800200 */
.L_x_11:
        /* <DEDUP_REMOVED lines=31> */
.L_x_15:
[----:B------:R-:W-:Y:S01]  /*0dc0*/  IMAD.MOV.U32 R0, RZ, RZ, R3 ;  /* 0x000000ffff007224 */ /* 0x000fe200078e0003 */
[----:B------:R-:W-:Y:S01]  /*0dd0*/  MOV R11, R28 ;  /* 0x0000001c000b7202 */ /* 0x000fe20000000f00 */
[----:B------:R-:W-:Y:S01]  /*0de0*/  IMAD.MOV.U32 R3, RZ, RZ, R29 ;  /* 0x000000ffff037224 */ /* 0x000fe200078e001d */
[----:B------:R-:W-:-:S07]  /*0df0*/  MOV R6, 0xe10 ;  /* 0x00000e1000067802 */ /* 0x000fce0000000f00 */
[----:B------:R-:W-:Y:S05]  /*0e00*/  CALL.REL.NOINC `($__internal_0_$__cuda_sm20_div_s64) ;  /* 0x0000003000f07944 */ /* 0x000fea0003c00000 */
[----:B------:R-:W-:Y:S01]  /*0e10*/  IMAD.MOV.U32 R26, RZ, RZ, R8 ;  /* 0x000000ffff1a7224 */ /* 0x000fe200078e0008 */
[----:B------:R-:W-:-:S07]  /*0e20*/  MOV R27, R9 ;  /* 0x00000009001b7202 */ /* 0x000fce0000000f00 */
.L_x_16:
[----:B------:R-:W-:Y:S05]  /*0e30*/  BSYNC.RECONVERGENT B0 ;  /* 0x0000000000007941 */ /* 0x000fea0003800200 */
.L_x_14:
        /* <DEDUP_REMOVED lines=31> */
.L_x_18:
[----:B------:R-:W-:Y:S01]  /*1030*/  IMAD.MOV.U32 R0, RZ, RZ, R3 ;  /* 0x000000ffff007224 */ /* 0x000fe200078e0003 */
[----:B------:R-:W-:Y:S01]  /*1040*/  MOV R11, R26 ;  /* 0x0000001a000b7202 */ /* 0x000fe20000000f00 */
[----:B------:R-:W-:Y:S01]  /*1050*/  IMAD.MOV.U32 R3, RZ, RZ, R27 ;  /* 0x000000ffff037224 */ /* 0x000fe200078e001b */
[----:B------:R-:W-:-:S07]  /*1060*/  MOV R6, 0x1080 ;  /* 0x0000108000067802 */ /* 0x000fce0000000f00 */
[----:B------:R-:W-:Y:S05]  /*1070*/  CALL.REL.NOINC `($__internal_0_$__cuda_sm20_div_s64) ;  /* 0x0000003000547944 */ /* 0x000fea0003c00000 */
[----:B------:R-:W-:Y:S01]  /*1080*/  IMAD.MOV.U32 R28, RZ, RZ, R8 ;  /* 0x000000ffff1c7224 */ /* 0x000fe200078e0008 */
[----:B------:R-:W-:-:S07]  /*1090*/  MOV R29, R9 ;  /* 0x00000009001d7202 */ /* 0x000fce0000000f00 */
.L_x_19:
[----:B------:R-:W-:Y:S05]  /*10a0*/  BSYNC.RECONVERGENT B0 ;  /* 0x0000000000007941 */ /* 0x000fea0003800200 */
.L_x_17:
        /* <DEDUP_REMOVED lines=31> */
.L_x_21:
[----:B------:R-:W-:Y:S01]  /*12a0*/  IMAD.MOV.U32 R0, RZ, RZ, R3 ;  /* 0x000000ffff007224 */ /* 0x000fe200078e0003 */
[----:B------:R-:W-:Y:S01]  /*12b0*/  MOV R11, R28 ;  /* 0x0000001c000b7202 */ /* 0x000fe20000000f00 */
[----:B------:R-:W-:Y:S01]  /*12c0*/  IMAD.MOV.U32 R3, RZ, RZ, R29 ;  /* 0x000000ffff037224 */ /* 0x000fe200078e001d */
[----:B------:R-:W-:-:S07]  /*12d0*/  MOV R6, 0x12f0 ;  /* 0x000012f000067802 */ /* 0x000fce0000000f00 */
[----:B------:R-:W-:Y:S05]  /*12e0*/  CALL.REL.NOINC `($__internal_0_$__cuda_sm20_div_s64) ;  /* 0x0000002c00b87944 */ /* 0x000fea0003c00000 */
[----:B------:R-:W-:Y:S01]  /*12f0*/  IMAD.MOV.U32 R26, RZ, RZ, R8 ;  /* 0x000000ffff1a7224 */ /* 0x000fe200078e0008 */
[----:B------:R-:W-:-:S07]  /*1300*/  MOV R27, R9 ;  /* 0x00000009001b7202 */ /* 0x000fce0000000f00 */
.L_x_22:
[----:B------:R-:W-:Y:S05]  /*1310*/  BSYNC.RECONVERGENT B0 ;  /* 0x0000000000007941 */ /* 0x000fea0003800200 */
.L_x_20:
        /* <DEDUP_REMOVED lines=13> */
[----:B------:R-:W-:-:S06]  /*13f0*/  ISETP.NE.U32.AND P2, PT, R22, RZ, PT ;  /* 0x000000ff1600720c */ /* 0x000fcc0003f45070 */
        /* <DEDUP_REMOVED lines=12> */
[----:B------:R-:W-:Y:S01]  /*14c0*/  ISETP.GE.U32.AND P1, PT, R3, R22, PT ;  /* 0x000000160300720c */ /* 0x000fe20003f26070 */
[----:B------:R-:W-:-:S12]  /*14d0*/  IMAD.MOV.U32 R3, RZ, RZ, RZ ;  /* 0x000000ffff037224 */ /* 0x000fd800078e00ff */
[----:B------:R-:W-:Y:S02]  /*14e0*/  @P1 IADD3 R11, PT, PT, R11, 0x1, RZ ;  /* 0x000000010b0b1810 */ /* 0x000fe40007ffe0ff */
[----:B------:R-:W-:Y:S01]  /*14f0*/  @!P2 LOP3.LUT R11, RZ, R22, RZ, 0x33, !PT ;  /* 0x00000016ff0ba212 */ /* 0x000fe200078e33ff */
[----:B------:R-:W-:Y:S06]  /*1500*/  BRA `(.L_x_25) ;  /* 0x00000000001c7947 */ /* 0x000fec0003800000 */
.L_x_24:
[----:B------:R-:W-:Y:S01]  /*1510*/  IMAD.MOV.U32 R0, RZ, RZ, R3 ;  /* 0x000000ffff007224 */ /* 0x000fe200078e0003 */
[----:B------:R-:W-:Y:S01]  /*1520*/  MOV R11, R26 ;  /* 0x0000001a000b7202 */ /* 0x000fe20000000f00 */
[----:B------:R-:W-:Y:S01]  /*1530*/  IMAD.MOV.U32 R3, RZ, RZ, R27 ;  /* 0x000000ffff037224 */ /* 0x000fe200078e001b */
[----:B------:R-:W-:-:S07]  /*1540*/  MOV R6, 0x1560 ;  /* 0x0000156000067802 */ /* 0x000fce0000000f00 */
[----:B------:R-:W-:Y:S05]  /*1550*/  CALL.REL.NOINC `($__internal_0_$__cuda_sm20_div_s64) ;  /* 0x0000002c001c7944 */ /* 0x000fea0003c00000 */
[----:B------:R-:W-:Y:S01]  /*1560*/  IMAD.MOV.U32 R11, RZ, RZ, R8 ;  /* 0x000000ffff0b7224 */ /* 0x000fe200078e0008 */
[----:B------:R-:W-:-:S07]  /*1570*/  MOV R3, R9 ;  /* 0x0000000900037202 */ /* 0x000fce0000000f00 */
.L_x_25:
[----:B------:R-:W-:Y:S05]  /*1580*/  BSYNC.RECONVERGENT B0 ;  /* 0x0000000000007941 */ /* 0x000fea0003800200 */
.L_x_23:
[----:B------:R-:W-:-:S04]  /*1590*/  IMAD.MOV R27, RZ, RZ, -R11 ;  /* 0x000000ffff1b7224 */ /* 0x000fc800078e0a0b */
[----:B------:R-:W-:-:S05]  /*15a0*/  IMAD R27, R22, R27, R26 ;  /* 0x0000001b161b7224 */ /* 0x000fca00078e021a */
[----:B------:R2:W-:Y:S01]  /*15b0*/  STG.E desc[UR16][R16.64+-0x20], R27 ;  /* 0xffffe01b10007986 */ /* 0x0005e2000c101910 */
[----:B------:R-:W-:Y:S05]  /*15c0*/  BRA.U UP0, `(.L_x_26) ;  /* 0xffffffed000c7547 */ /* 0x000fea000b83ffff */
.L_x_1:
[----:B------:R-:W-:-:S09]  /*15d0*/  UISETP.NE.AND UP0, UPT, UR6, URZ, UPT ;  /* 0x000000ff0600728c */ /* 0x000fd2000bf05270 */
[----:B------:R-:W-:Y:S05]  /*15e0*/  BRA.U !UP0, `(.L_x_0) ;  /* 0x0000001108b87547 */ /* 0x000fea000b800000 */
[----:B------:R-:W0:Y:S01]  /*15f0*/  LDCU UR4, c[0x0][0x380] ;  /* 0x00007000ff0477ac */ /* 0x000e220008000800 */
[----:B------:R-:W-:Y:S02]  /*1600*/  UISETP.GE.U32.AND UP0, UPT, UR6, 0x4, UPT ;  /* 0x000000040600788c */ /* 0x000fe4000bf06070 */
[----:B0-----:R-:W-:-:S07]  /*1610*/  ULOP3.LUT UR4, UR4, 0x3, URZ, 0xc0, !UPT ;  /* 0x0000000304047892 */ /* 0x001fce000f8ec0ff */
[----:B------:R-:W-:Y:S05]  /*1620*/  BRA.U !UP0, `(.L_x_27) ;  /* 0x0000000908907547 */ /* 0x000fea000b800000 */
[----:B------:R-:W0:Y:S01]  /*1630*/  LDC.64 R22, c[0x0][0x388] ;  /* 0x0000e200ff167b82 */ /* 0x000e220000000a00 */
[----:B------:R-:W-:-:S04]  /*1640*/  VIADD R7, R5, 0xffffffff ;  /* 0xffffffff05077836 */ /* 0x000fc80000000000 */
[----:B0-----:R-:W-:-:S06]  /*1650*/  IMAD.WIDE.U32 R22, R7, 0x4, R22 ;  /* 0x0000000407167825 */ /* 0x001fcc00078e0016 */
[----:B------:R-:W3:Y:S01]  /*1660*/  LDG.E R22, desc[UR16][R22.64] ;  /* 0x0000001016167981 */ /* 0x000ee2000c1e1900 */
[----:B------:R-:W-:Y:S01]  /*1670*/  BSSY.RECONVERGENT B0, `(.L_x_28) ;  /* 0x000001e000007945 */ /* 0x000fe20003800200 */
[----:B---3--:R-:W-:-:S04]  /*1680*/  SHF.R.S32.HI R2, RZ, 0x1f, R22 ;  /* 0x0000001fff027819 */ /* 0x008fc80000011416 */
[----:B------:R-:W-:-:S04]  /*1690*/  LOP3.LUT R0, R3, R2, RZ, 0xfc, !PT ;  /* 0x0000000203007212 */ /* 0x000fc800078efcff */
[----:B------:R-:W-:-:S13]  /*16a0*/  ISETP.NE.U32.AND P0, PT, R0, RZ, PT ;  /* 0x000000ff0000720c */ /* 0x000fda0003f05070 */
[----:B------:R-:W-:Y:S05]  /*16b0*/  @P0 BRA `(.L_x_29) ;  /* 0x0000000000500947 */ /* 0x000fea0003800000 */
[----:B------:R-:W0:Y:S01]  /*16c0*/  I2F.U32.RP R0, R22 ;  /* 0x0000001600007306 */ /* 0x000e220000209000 */
[----:B------:R-:W-:Y:S01]  /*16d0*/  IMAD.MOV R7, RZ, RZ, -R22 ;  /* 0x000000ffff077224 */ /* 0x000fe200078e0a16 */
[----:B------:R-:W-:Y:S01]  /*16e0*/  ISETP.NE.U32.AND P2, PT, R22, RZ, PT ;  /* 0x000000ff1600720c */ /* 0x000fe20003f45070 */
[----:B--2---:R-:W-:-:S05]  /*16f0*/  IMAD.MOV.U32 R17, RZ, RZ, RZ ;  /* 0x000000ffff117224 */ /* 0x004fca00078e00ff */
        /* <DEDUP_REMOVED lines=16> */
.L_x_29:
[----:B------:R-:W-:Y:S01]  /*1800*/  IMAD.MOV.U32 R0, RZ, RZ, R2 ;  /* 0x000000ffff007224 */ /* 0x000fe200078e0002 */
[----:B------:R-:W-:-:S07]  /*1810*/  MOV R6, 0x1830 ;  /* 0x0000183000067802 */ /* 0x000fce0000000f00 */
[----:B--2---:R-:W-:Y:S05]  /*1820*/  CALL.REL.NOINC `($__internal_0_$__cuda_sm20_div_s64) ;  /* 0x0000002800687944 */ /* 0x004fea0003c00000 */
[----:B------:R-:W-:Y:S01]  /*1830*/  MOV R16, R8 ;  /* 0x0000000800107202 */ /* 0x000fe20000000f00 */
[----:B------:R-:W-:-:S07]  /*1840*/  IMAD.MOV.U32 R17, RZ, RZ, R9 ;  /* 0x000000ffff117224 */ /* 0x000fce00078e0009 */
.L_x_30:
[----:B------:R-:W-:Y:S05]  /*1850*/  BSYNC.RECONVERGENT B0 ;  /* 0x0000000000007941 */ /* 0x000fea0003800200 */
.L_x_28:
[----:B------:R-:W0:Y:S01]  /*1860*/  LDC.64 R2, c[0x0][0x388] ;  /* 0x0000e200ff027b82 */ /* 0x000e220000000a00 */
[----:B------:R-:W1:Y:S01]  /*1870*/  LDCU.64 UR6, c[0x0][0x3c8] ;  /* 0x00007900ff0677ac */ /* 0x000e620008000a00 */
[----:B------:R-:W-:Y:S01]  /*1880*/  SHF.R.S32.HI R8, RZ, 0x1f, R4 ;  /* 0x0000001fff087819 */ /* 0x000fe20000011404 */
[----:B------:R-:W-:Y:S01]  /*1890*/  IMAD.MOV R6, RZ, RZ, -R16 ;  /* 0x000000ffff067224 */ /* 0x000fe200078e0a10 */
[----:B------:R-:W-:Y:S02]  /*18a0*/  IADD3 R0, P0, PT, R4, R5, RZ ;  /* 0x0000000504007210 */ /* 0x000fe40007f1e0ff */
[C---:B------:R-:W-:Y:S01]  /*18b0*/  IADD3 R23, PT, PT, R5.reuse, -0x2, RZ ;  /* 0xfffffffe05177810 */ /* 0x040fe20007ffe0ff */
[----:B------:R-:W-:Y:S01]  /*18c0*/  IMAD R11, R22, R6, R11 ;  /* 0x00000006160b7224 */ /* 0x000fe200078e020b */
[----:B------:R-:W-:Y:S02]  /*18d0*/  LEA.HI.X.SX32 R7, R5, R8, 0x1, P0 ;  /* 0x0000000805077211 */ /* 0x000fe400000f0eff */
[----:B-1----:R-:W-:-:S04]  /*18e0*/  LEA R14, P0, R0, UR6, 0x2 ;  /* 0x00000006000e7c11 */ /* 0x002fc8000f8010ff */
[----:B------:R-:W-:Y:S01]  /*18f0*/  LEA.HI.X R15, R0, UR7, R7, 0x2, P0 ;  /* 0x00000007000f7c11 */ /* 0x000fe200080f1407 */
[----:B0-----:R-:W-:-:S04]  /*1900*/  IMAD.WIDE.U32 R22, R23, 0x4, R2 ;  /* 0x0000000417167825 */ /* 0x001fc800078e0002 */
        /* <DEDUP_REMOVED lines=12> */
[----:B0-----:R-:W-:-:S06]  /*19d0*/  VIADD R2, R0, 0xffffffe ;  /* 0x0ffffffe00027836 */ /* 0x001fcc0000000000 */
[----:B------:R0:W1:Y:S02]  /*19e0*/  F2I.FTZ.U32.TRUNC.NTZ R3, R2 ;  /* 0x0000000200037305 */ /* 0x000064000021f000 */
[----:B0-----:R-:W-:Y:S02]  /*19f0*/  HFMA2 R2, -RZ, RZ, 0, 0 ;  /* 0x00000000ff027431 */ /* 0x001fe400000001ff */
[----:B-1----:R-:W-:-:S04]  /*1a00*/  IMAD R7, R7, R3, RZ ;  /* 0x0000000307077224 */ /* 0x002fc800078e02ff */
        /* <DEDUP_REMOVED lines=8> */
[----:B------:R-:W-:Y:S02]  /*1a90*/  @P1 IADD3 R26, PT, PT, R26, 0x1, RZ ;  /* 0x000000011a1a1810 */ /* 0x000fe40007ffe0ff */
[----:B------:R-:W-:Y:S01]  /*1aa0*/  @!P2 LOP3.LUT R26, RZ, R22, RZ, 0x33, !PT ;  /* 0x00000016ff1aa212 */ /* 0x000fe200078e33ff */
[----:B------:R-:W-:Y:S06]  /*1ab0*/  BRA `(.L_x_33) ;  /* 0x00000000001c7947 */ /* 0x000fec0003800000 */
.L_x_32:
[----:B------:R-:W-:Y:S01]  /*1ac0*/  MOV R0, R3 ;  /* 0x0000000300007202 */ /* 0x000fe20000000f00 */
[----:B------:R-:W-:Y:S01]  /*1ad0*/  IMAD.MOV.U32 R11, RZ, RZ, R16 ;  /* 0x000000ffff0b7224 */ /* 0x000fe200078e0010 */
[----:B------:R-:W-:Y:S02]  /*1ae0*/  MOV R3, R17 ;  /* 0x0000001100037202 */ /* 0x000fe40000000f00 */
[----:B------:R-:W-:-:S07]  /*1af0*/  MOV R6, 0x1b10 ;  /* 0x00001b1000067802 */ /* 0x000fce0000000f00 */
[----:B------:R-:W-:Y:S05]  /*1b00*/  CALL.REL.NOINC `($__internal_0_$__cuda_sm20_div_s64) ;  /* 0x0000002400b07944 */ /* 0x000fea0003c00000 */
[----:B------:R-:W-:Y:S01]  /*1b10*/  IMAD.MOV.U32 R26, RZ, RZ, R8 ;  /* 0x000000ffff1a7224 */ /* 0x000fe200078e0008 */
[----:B------:R-:W-:-:S07]  /*1b20*/  MOV R27, R9 ;  /* 0x00000009001b7202 */ /* 0x000fce0000000f00 */
.L_x_33:
[----:B------:R-:W-:Y:S05]  /*1b30*/  BSYNC.RECONVERGENT B0 ;  /* 0x0000000000007941 */ /* 0x000fea0003800200 */
.L_x_31:
[----:B------:R-:W0:Y:S01]  /*1b40*/  LDC.64 R2, c[0x0][0x388] ;  /* 0x0000e200ff027b82 */ /* 0x000e220000000a00 */
[----:B------:R-:W-:Y:S01]  /*1b50*/  IMAD.MOV R17, RZ, RZ, -R26 ;  /* 0x000000ffff117224 */ /* 0x000fe200078e0a1a */
[----:B------:R-:W-:-:S03]  /*1b60*/  IADD3 R23, PT, PT, R5, -0x3, RZ ;  /* 0xfffffffd05177810 */ /* 0x000fc60007ffe0ff */
[----:B------:R-:W-:-:S05]  /*1b70*/  IMAD R17, R22, R17, R16 ;  /* 0x0000001116117224 */ /* 0x000fca00078e0210 */
[----:B------:R1:W-:Y:S01]  /*1b80*/  STG.E desc[UR16][R14.64+-0x8], R17 ;  /* 0xfffff8110e007986 */ /* 0x0003e2000c101910 */
[----:B0-----:R-:W-:-:S06]  /*1b90*/  IMAD.WIDE.U32 R22, R23, 0x4, R2 ;  /* 0x0000000417167825 */ /* 0x001fcc00078e0002 */
[----:B------:R-:W2:Y:S01]  /*1ba0*/  LDG.E R22, desc[UR16][R22.64] ;  /* 0x0000001016167981 */ /* 0x000ea2000c1e1900 */
[----:B------:R-:W-:Y:S01]  /*1bb0*/  BSSY.RECONVERGENT B0, `(.L_x_34) ;  /* 0x0000020000007945 */ /* 0x000fe20003800200 */
[----:B--2---:R-:W-:-:S04]  /*1bc0*/  SHF.R.S32.HI R3, RZ, 0x1f, R22 ;  /* 0x0000001fff037819 */ /* 0x004fc80000011416 */
[----:B------:R-:W-:-:S04]  /*1bd0*/  LOP3.LUT R0, R27, R3, RZ, 0xfc, !PT ;  /* 0x000000031b007212 */ /* 0x000fc800078efcff */
[----:B------:R-:W-:-:S13]  /*1be0*/  ISETP.NE.U32.AND P0, PT, R0, RZ, PT ;  /* 0x000000ff0000720c */ /* 0x000fda0003f05070 */
[----:B-1----:R-:W-:Y:S05]  /*1bf0*/  @P0 BRA `(.L_x_35) ;  /* 0x0000000000500947 */ /* 0x002fea0003800000 */
[----:B------:R-:W0:Y:S01]  /*1c00*/  I2F.U32.RP R0, R22 ;  /* 0x0000001600007306 */ /* 0x000e220000209000 */
[----:B------:R-:W-:Y:S01]  /*1c10*/  IADD3 R7, PT, PT, RZ, -R22, RZ ;  /* 0x80000016ff077210 */ /* 0x000fe20007ffe0ff */
[----:B------:R-:W-:Y:S01]  /*1c20*/  HFMA2 R17, -RZ, RZ, 0, 0 ;  /* 0x00000000ff117431 */ /* 0x000fe200000001ff */
[----:B------:R-:W-:-:S05]  /*1c30*/  ISETP.NE.U32.AND P2, PT, R22, RZ, PT ;  /* 0x000000ff1600720c */ /* 0x000fca0003f45070 */
[----:B0-----:R-:W0:Y:S02]  /*1c40*/  MUFU.RCP R0, R0 ;  /* 0x0000000000007308 */ /* 0x001e240000001000 */
[----:B0-----:R-:W-:-:S06]  /*1c50*/  VIADD R2, R0, 0xffffffe ;  /* 0x0ffffffe00027836 */ /* 0x001fcc0000000000 */
        /* <DEDUP_REMOVED lines=8> */
[----:B------:R-:W-:Y:S01]  /*1ce0*/  @P0 IMAD.IADD R3, R3, 0x1, -R22 ;  /* 0x0000000103030824 */ /* 0x000fe200078e0a16 */
[----:B------:R-:W-:-:S04]  /*1cf0*/  @P0 IADD3 R16, PT, PT, R16, 0x1, RZ ;  /* 0x0000000110100810 */ /* 0x000fc80007ffe0ff */
[----:B------:R-:W-:-:S13]  /*1d00*/  ISETP.GE.U32.AND P1, PT, R3, R22, PT ;  /* 0x000000160300720c */ /* 0x000fda0003f26070 */
[----:B------:R-:W-:Y:S01]  /*1d10*/  @P1 VIADD R16, R16, 0x1 ;  /* 0x0000000110101836 */ /* 0x000fe20000000000 */
[----:B------:R-:W-:Y:S01]  /*1d20*/  @!P2 LOP3.LUT R16, RZ, R22, RZ, 0x33, !PT ;  /* 0x00000016ff10a212 */ /* 0x000fe200078e33ff */
[----:B------:R-:W-:Y:S06]  /*1d30*/  BRA `(.L_x_36) ;  /* 0x00000000001c7947 */ /* 0x000fec0003800000 */
.L_x_35:
[----:B------:R-:W-:Y:S01]  /*1d40*/  IMAD.MOV.U32 R0, RZ, RZ, R3 ;  /* 0x000000ffff007224 */ /* 0x000fe200078e0003 */
[----:B------:R-:W-:Y:S01]  /*1d50*/  MOV R11, R26 ;  /* 0x0000001a000b7202 */ /* 0x000fe20000000f00 */
[----:B------:R-:W-:Y:S01]  /*1d60*/  IMAD.MOV.U32 R3, RZ, RZ, R27 ;  /* 0x000000ffff037224 */ /* 0x000fe200078e001b */
[----:B------:R-:W-:-:S07]  /*1d70*/  MOV R6, 0x1d90 ;  /* 0x00001d9000067802 */ /* 0x000fce0000000f00 */
[----:B------:R-:W-:Y:S05]  /*1d80*/  CALL.REL.NOINC `($__internal_0_$__cuda_sm20_div_s64) ;  /* 0x0000002400107944 */ /* 0x000fea0003c00000 */
[----:B------:R-:W-:Y:S01]  /*1d90*/  MOV R16, R8 ;  /* 0x0000000800107202 */ /* 0x000fe20000000f00 */
[----:B------:R-:W-:-:S07]  /*1da0*/  IMAD.MOV.U32 R17, RZ, RZ, R9 ;  /* 0x000000ffff117224 */ /* 0x000fce00078e0009 */
.L_x_36:
[----:B------:R-:W-:Y:S05]  /*1db0*/  BSYNC.RECONVERGENT B0 ;  /* 0x0000000000007941 */ /* 0x000fea0003800200 */
.L_x_34:
[----:B------:R-:W0:Y:S01]  /*1dc0*/  LDC.64 R2, c[0x0][0x388] ;  /* 0x0000e200ff027b82 */ /* 0x000e220000000a00 */
[----:B------:R-:W-:Y:S01]  /*1dd0*/  IADD3 R27, PT, PT, -R16, RZ, RZ ;  /* 0x000000ff101b7210 */ /* 0x000fe20007ffe1ff */
[----:B------:R-:W-:-:S04]  /*1de0*/  VIADD R5, R5, 0xfffffffc ;  /* 0xfffffffc05057836 */ /* 0x000fc80000000000 */
        /* <DEDUP_REMOVED lines=10> */
[----:B------:R-:W-:Y:S01]  /*1e90*/  IMAD.MOV R7, RZ, RZ, -R22 ;  /* 0x000000ffff077224 */ /* 0x000fe200078e0a16 */
[----:B------:R-:W-:-:S06]  /*1ea0*/  ISETP.NE.U32.AND P2, PT, R22, RZ, PT ;  /* 0x000000ff1600720c */ /* 0x000fcc0003f45070 */
[----:B0-----:R-:W0:Y:S02]  /*1eb0*/  MUFU.RCP R0, R0 ;  /* 0x0000000000007308 */ /* 0x001e240000001000 */
[----:B0-----:R-:W-:-:S06]  /*1ec0*/  IADD3 R2, PT, PT, R0, 0xffffffe, RZ ;  /* 0x0ffffffe00027810 */ /* 0x001fcc0007ffe0ff */
        /* <DEDUP_REMOVED lines=10> */
[----:B------:R-:W-:Y:S01]  /*1f70*/  ISETP.GE.U32.AND P1, PT, R3, R22, PT ;  /* 0x000000160300720c */ /* 0x000fe20003f26070 */
[----:B------:R-:W-:-:S12]  /*1f80*/  IMAD.MOV.U32 R3, RZ, RZ, RZ ;  /* 0x000000ffff037224 */ /* 0x000fd800078e00ff */
[----:B------:R-:W-:Y:S02]  /*1f90*/  @P1 IADD3 R11, PT, PT, R11, 0x1, RZ ;  /* 0x000000010b0b1810 */ /* 0x000fe40007ffe0ff */
[----:B------:R-:W-:Y:S01]  /*1fa0*/  @!P2 LOP3.LUT R11, RZ, R22, RZ, 0x33, !PT ;  /* 0x00000016ff0ba212 */ /* 0x000fe200078e33ff */
[----:B------:R-:W-:Y:S06]  /*1fb0*/  BRA `(.L_x_39) ;  /* 0x00000000001c7947 */ /* 0x000fec0003800000 */
.L_x_38:
[----:B------:R-:W-:Y:S01]  /*1fc0*/  MOV R0, R3 ;  /* 0x0000000300007202 */ /* 0x000fe20000000f00 */
[----:B------:R-:W-:Y:S01]  /*1fd0*/  IMAD.MOV.U32 R11, RZ, RZ, R16 ;  /* 0x000000ffff0b7224 */ /* 0x000fe200078e0010 */
[----:B------:R-:W-:Y:S02]  /*1fe0*/  MOV R3, R17 ;  /* 0x0000001100037202 */ /* 0x000fe40000000f00 */
[----:B------:R-:W-:-:S07]  /*1ff0*/  MOV R6, 0x2010 ;  /* 0x0000201000067802 */ /* 0x000fce0000000f00 */
[----:B------:R-:W-:Y:S05]  /*2000*/  CALL.REL.NOINC `($__internal_0_$__cuda_sm20_div_s64) ;  /* 0x0000002000707944 */ /* 0x000fea0003c00000 */
[----:B------:R-:W-:Y:S01]  /*2010*/  IMAD.MOV.U32 R11, RZ, RZ, R8 ;  /* 0x000000ffff0b7224 */ /* 0x000fe200078e0008 */
[----:B------:R-:W-:-:S07]  /*2020*/  MOV R3, R9 ;  /* 0x0000000900037202 */ /* 0x000fce0000000f00 */
.L_x_39:
[----:B------:R-:W-:Y:S05]  /*2030*/  BSYNC.RECONVERGENT B0 ;  /* 0x0000000000007941 */ /* 0x000fea0003800200 */
.L_x_37:
[----:B------:R-:W-:-:S04]  /*2040*/  IMAD.MOV R17, RZ, RZ, -R11 ;  /* 0x000000ffff117224 */ /* 0x000fc800078e0a0b */
[----:B------:R-:W-:-:S05]  /*2050*/  IMAD R17, R22, R17, R16 ;  /* 0x0000001116117224 */ /* 0x000fca00078e0210 */
[----:B------:R0:W-:Y:S02]  /*2060*/  STG.E desc[UR16][R14.64+-0x10], R17 ;  /* 0xfffff0110e007986 */ /* 0x0001e4000c101910 */
.L_x_27:
[----:B------:R-:W-:-:S09]  /*2070*/  UISETP.NE.AND UP0, UPT, UR4, URZ, UPT ;  /* 0x000000ff0400728c */ /* 0x000fd2000bf05270 */
[----:B------:R-:W-:Y:S05]  /*2080*/  BRA.U !UP0, `(.L_x_0) ;  /* 0x0000000908107547 */ /* 0x000fea000b800000 */
[----:B------:R-:W-:-:S09]  /*2090*/  UISETP.NE.AND UP0, UPT, UR4, 0x1, UPT ;  /* 0x000000010400788c */ /* 0x000fd2000bf05270 */
[----:B------:R-:W-:Y:S05]  /*20a0*/  BRA.U !UP0, `(.L_x_40) ;  /* 0x0000000508507547 */ /* 0x000fea000b800000 */
[----:B------:R-:W1:Y:S01]  /*20b0*/  LDC.64 R6, c[0x0][0x388] ;  /* 0x0000e200ff067b82 */ /* 0x000e620000000a00 */
[----:B------:R-:W-:-:S05]  /*20c0*/  IADD3 R9, PT, PT, R5, -0x1, RZ ;  /* 0xffffffff05097810 */ /* 0x000fca0007ffe0ff */
[----:B-1----:R-:W-:-:S05]  /*20d0*/  IMAD.WIDE.U32 R6, R9, 0x4, R6 ;  /* 0x0000000409067825 */ /* 0x002fca00078e0006 */
[----:B------:R-:W3:Y:S01]  /*20e0*/  LDG.E R22, desc[UR16][R6.64] ;  /* 0x0000001006167981 */ /* 0x000ee2000c1e1900 */
[----:B------:R-:W-:Y:S01]  /*20f0*/  BSSY.RECONVERGENT B0, `(.L_x_41) ;  /* 0x000001e000007945 */ /* 0x000fe20003800200 */
[----:B---3--:R-:W-:-:S04]  /*2100*/  SHF.R.S32.HI R2, RZ, 0x1f, R22 ;  /* 0x0000001fff027819 */ /* 0x008fc80000011416 */
[----:B------:R-:W-:-:S04]  /*2110*/  LOP3.LUT R0, R3, R2, RZ, 0xfc, !PT ;  /* 0x0000000203007212 */ /* 0x000fc800078efcff */
[----:B------:R-:W-:-:S13]  /*2120*/  ISETP.NE.U32.AND P0, PT, R0, RZ, PT ;  /* 0x000000ff0000720c */ /* 0x000fda0003f05070 */
[----:B------:R-:W-:Y:S05]  /*2130*/  @P0 BRA `(.L_x_42) ;  /* 0x0000000000500947 */ /* 0x000fea0003800000 */
[----:B------:R-:W1:Y:S01]  /*2140*/  I2F.U32.RP R0, R22 ;  /* 0x0000001600007306 */ /* 0x000e620000209000 */
[----:B------:R-:W-:Y:S01]  /*2150*/  IADD3 R7, PT, PT, RZ, -R22, RZ ;  /* 0x80000016ff077210 */ /* 0x000fe20007ffe0ff */
[----:B0-2---:R-:W-:Y:S01]  /*2160*/  HFMA2 R17, -RZ, RZ, 0, 0 ;  /* 0x00000000ff117431 */ /* 0x005fe200000001ff */
[----:B------:R-:W-:-:S05]  /*2170*/  ISETP.NE.U32.AND P2, PT, R22, RZ, PT ;  /* 0x000000ff1600720c */ /* 0x000fca0003f45070 */
[----:B-1----:R-:W0:Y:S02]  /*2180*/  MUFU.RCP R0, R0 ;  /* 0x0000000000007308 */ /* 0x002e240000001000 */
        /* <DEDUP_REMOVED lines=15> */
.L_x_42:
[----:B------:R-:W-:Y:S01]  /*2280*/  IMAD.MOV.U32 R0, RZ, RZ, R2 ;  /* 0x000000ffff007224 */ /* 0x000fe200078e0002 */
[----:B------:R-:W-:-:S07]  /*2290*/  MOV R6, 0x22b0 ;  /* 0x000022b000067802 */ /* 0x000fce0000000f00 */
[----:B0-2---:R-:W-:Y:S05]  /*22a0*/  CALL.REL.NOINC `($__internal_0_$__cuda_sm20_div_s64) ;  /* 0x0000001c00c87944 */ /* 0x005fea0003c00000 */
[----:B------:R-:W-:Y:S01]  /*22b0*/  MOV R16, R8 ;  /* 0x0000000800107202 */ /* 0x000fe20000000f00 */
[----:B------:R-:W-:-:S07]  /*22c0*/  IMAD.MOV.U32 R17, RZ, RZ, R9 ;  /* 0x000000ffff117224 */ /* 0x000fce00078e0009 */
.L_x_43:
[----:B------:R-:W-:Y:S05]  /*22d0*/  BSYNC.RECONVERGENT B0 ;  /* 0x0000000000007941 */ /* 0x000fea0003800200 */
.L_x_41:
[----:B------:R-:W0:Y:S01]  /*22e0*/  LDC.64 R2, c[0x0][0x388] ;  /* 0x0000e200ff027b82 */ /* 0x000e220000000a00 */
[----:B------:R-:W1:Y:S01]  /*22f0*/  LDCU.64 UR4, c[0x0][0x3c8] ;  /* 0x00007900ff0477ac */ /* 0x000e620008000a00 */
[----:B------:R-:W-:Y:S02]  /*2300*/  SHF.R.S32.HI R6, RZ, 0x1f, R4 ;  /* 0x0000001fff067819 */ /* 0x000fe40000011404 */
[----:B------:R-:W-:Y:S02]  /*2310*/  IADD3 R7, P0, PT, R4, R5, RZ ;  /* 0x0000000504077210 */ /* 0x000fe40007f1e0ff */
[----:B------:R-:W-:Y:S02]  /*2320*/  IADD3 R0, PT, PT, -R16, RZ, RZ ;  /* 0x000000ff10007210 */ /* 0x000fe40007ffe1ff */
[C---:B------:R-:W-:Y:S01]  /*2330*/  LEA.HI.X.SX32 R6, R5.reuse, R6, 0x1, P0 ;  /* 0x0000000605067211 */ /* 0x040fe200000f0eff */
[----:B------:R-:W-:Y:S02]  /*2340*/  VIADD R5, R5, 0xfffffffe ;  /* 0xfffffffe05057836 */ /* 0x000fe40000000000 */
[----:B------:R-:W-:Y:S01]  /*2350*/  IMAD R11, R22, R0, R11 ;  /* 0x00000000160b7224 */ /* 0x000fe200078e020b */
        /* <DEDUP_REMOVED lines=30> */
.L_x_45:
[----:B------:R-:W-:Y:S01]  /*2540*/  MOV R0, R7 ;  /* 0x0000000700007202 */ /* 0x000fe20000000f00 */
[----:B------:R-:W-:Y:S01]  /*2550*/  IMAD.MOV.U32 R11, RZ, RZ, R16 ;  /* 0x000000ffff0b7224 */ /* 0x000fe200078e0010 */
[----:B------:R-:W-:Y:S02]  /*2560*/  MOV R3, R17 ;  /* 0x0000001100037202 */ /* 0x000fe40000000f00 */
[----:B------:R-:W-:-:S07]  /*2570*/  MOV R6, 0x2590 ;  /* 0x0000259000067802 */ /* 0x000fce0000000f00 */
[----:B------:R-:W-:Y:S05]  /*2580*/  CALL.REL.NOINC `($__internal_0_$__cuda_sm20_div_s64) ;  /* 0x0000001c00107944 */ /* 0x000fea0003c00000 */
[----:B------:R-:W-:Y:S01]  /*2590*/  IMAD.MOV.U32 R11, RZ, RZ, R8 ;  /* 0x000000ffff0b7224 */ /* 0x000fe200078e0008 */
[----:B------:R-:W-:-:S07]  /*25a0*/  MOV R3, R9 ;  /* 0x0000000900037202 */ /* 0x000fce0000000f00 */
.L_x_46:
[----:B------:R-:W-:Y:S05]  /*25b0*/  BSYNC.RECONVERGENT B0 ;  /* 0x0000000000007941 */ /* 0x000fea0003800200 */
.L_x_44:
[----:B------:R-:W-:-:S04]  /*25c0*/  IMAD.MOV R17, RZ, RZ, -R11 ;  /* 0x000000ffff117224 */ /* 0x000fc800078e0a0b */
[----:B------:R-:W-:-:S05]  /*25d0*/  IMAD R17, R22, R17, R16 ;  /* 0x0000001116117224 */ /* 0x000fca00078e0210 */
[----:B------:R1:W-:Y:S02]  /*25e0*/  STG.E desc[UR16][R14.64+-0x8], R17 ;  /* 0xfffff8110e007986 */ /* 0x0003e4000c101910 */
.L_x_40:
[----:B------:R-:W3:Y:S02]  /*25f0*/  LDCU UR4, c[0x0][0x380] ;  /* 0x00007000ff0477ac */ /* 0x000ee40008000800 */
[----:B---3--:R-:W-:-:S04]  /*2600*/  ULOP3.LUT UR4, UR4, 0x1, URZ, 0xc0, !UPT ;  /* 0x0000000104047892 */ /* 0x008fc8000f8ec0ff */
[----:B------:R-:W-:-:S09]  /*2610*/  UISETP.NE.U32.AND UP0, UPT, UR4, 0x1, UPT ;  /* 0x000000010400788c */ /* 0x000fd2000bf05070 */
[----:B------:R-:W-:Y:S05]  /*2620*/  BRA.U UP0, `(.L_x_0) ;  /* 0x0000000100a87547 */ /* 0x000fea000b800000 */
[----:B------:R-:W3:Y:S01]  /*2630*/  LDC.64 R22, c[0x0][0x388] ;  /* 0x0000e200ff167b82 */ /* 0x000ee20000000a00 */
[----:B------:R-:W-:-:S05]  /*2640*/  IADD3 R7, PT, PT, R5, -0x1, RZ ;  /* 0xffffffff05077810 */ /* 0x000fca0007ffe0ff */
[----:B---3--:R-:W-:-:S06]  /*2650*/  IMAD.WIDE.U32 R22, R7, 0x4, R22 ;  /* 0x0000000407167825 */ /* 0x008fcc00078e0016 */
[----:B------:R-:W3:Y:S01]  /*2660*/  LDG.E R22, desc[UR16][R22.64] ;  /* 0x0000001016167981 */ /* 0x000ee2000c1e1900 */
[----:B------:R-:W-:Y:S01]  /*2670*/  BSSY.RECONVERGENT B0, `(.L_x_47) ;  /* 0x000001c000007945 */ /* 0x000fe20003800200 */
[----:B---3--:R-:W-:-:S04]  /*2680*/  SHF.R.S32.HI R2, RZ, 0x1f, R22 ;  /* 0x0000001fff027819 */ /* 0x008fc80000011416 */
[----:B------:R-:W-:-:S04]  /*2690*/  LOP3.LUT R0, R3, R2, RZ, 0xfc, !PT ;  /* 0x0000000203007212 */ /* 0x000fc800078efcff */
[----:B------:R-:W-:-:S13]  /*26a0*/  ISETP.NE.U32.AND P0, PT, R0, RZ, PT ;  /* 0x000000ff0000720c */ /* 0x000fda0003f05070 */
[----:B------:R-:W-:Y:S05]  /*26b0*/  @P0 BRA `(.L_x_48) ;  /* 0x00000000004c0947 */ /* 0x000fea0003800000 */
[----:B------:R-:W3:Y:S01]  /*26c0*/  I2F.U32.RP R0, R22 ;  /* 0x0000001600007306 */ /* 0x000ee20000209000 */
[----:B------:R-:W-:Y:S02]  /*26d0*/  IADD3 R7, PT, PT, RZ, -R22, RZ ;  /* 0x80000016ff077210 */ /* 0x000fe40007ffe0ff */
[----:B------:R-:W-:-:S05]  /*26e0*/  ISETP.NE.U32.AND P2, PT, R22, RZ, PT ;  /* 0x000000ff1600720c */ /* 0x000fca0003f45070 */
[----:B---3--:R-:W3:Y:S02]  /*26f0*/  MUFU.RCP R0, R0 ;  /* 0x0000000000007308 */ /* 0x008ee40000001000 */
[----:B---3--:R-:W-:-:S06]  /*2700*/  VIADD R2, R0, 0xffffffe ;  /* 0x0ffffffe00027836 */ /* 0x008fcc0000000000 */
[----:B------:R3:W4:Y:S02]  /*2710*/  F2I.FTZ.U32.TRUNC.NTZ R3, R2 ;  /* 0x0000000200037305 */ /* 0x000724000021f000 */
[----:B---3--:R-:W-:Y:S02]  /*2720*/  IMAD.MOV.U32 R2, RZ, RZ, RZ ;  /* 0x000000ffff027224 */ /* 0x008fe400078e00ff */
[----:B----4-:R-:W-:-:S04]  /*2730*/  IMAD R7, R7, R3, RZ ;  /* 0x0000000307077224 */ /* 0x010fc800078e02ff */
        /* <DEDUP_REMOVED lines=11> */
.L_x_48:
[----:B------:R-:W-:Y:S02]  /*27f0*/  MOV R0, R2 ;  /* 0x0000000200007202 */ /* 0x000fe40000000f00 */
[----:B------:R-:W-:-:S07]  /*2800*/  MOV R6, 0x2820 ;  /* 0x0000282000067802 */ /* 0x000fce0000000f00 */
[----:B012---:R-:W-:Y:S05]  /*2810*/  CALL.REL.NOINC `($__internal_0_$__cuda_sm20_div_s64) ;  /* 0x00000018006c7944 */ /* 0x007fea0003c00000 */
[----:B------:R-:W-:-:S07]  /*2820*/  IMAD.MOV.U32 R6, RZ, RZ, R8 ;  /* 0x000000ffff067224 */ /* 0x000fce00078e0008 */
.L_x_49:
[----:B------:R-:W-:Y:S05]  /*2830*/  BSYNC.RECONVERGENT B0 ;  /* 0x0000000000007941 */ /* 0x000fea0003800200 */
.L_x_47:
[----:B------:R-:W3:Y:S01]  /*2840*/  LDCU.64 UR4, c[0x0][0x3c8] ;  /* 0x00007900ff0477ac */ /* 0x000ee20008000a00 */
[----:B------:R-:W-:Y:S02]  /*2850*/  SHF.R.S32.HI R2, RZ, 0x1f, R4 ;  /* 0x0000001fff027819 */ /* 0x000fe40000011404 */
[----:B------:R-:W-:Y:S02]  /*2860*/  IADD3 R0, P0, PT, R4, R5, RZ ;  /* 0x0000000504007210 */ /* 0x000fe40007f1e0ff */
[----:B------:R-:W-:Y:S02]  /*2870*/  IADD3 R6, PT, PT, -R6, RZ, RZ ;  /* 0x000000ff06067210 */ /* 0x000fe40007ffe1ff */
[----:B------:R-:W-:-:S03]  /*2880*/  LEA.HI.X.SX32 R5, R5, R2, 0x1, P0 ;  /* 0x0000000205057211 */ /* 0x000fc600000f0eff */
[----:B------:R-:W-:Y:S01]  /*2890*/  IMAD R11, R22, R6, R11 ;  /* 0x00000006160b7224 */ /* 0x000fe200078e020b */
[----:B---3--:R-:W-:-:S04]  /*28a0*/  LEA R2, P0, R0, UR4, 0x2 ;  /* 0x0000000400027c11 */ /* 0x008fc8000f8010ff */
[----:B------:R-:W-:-:S05]  /*28b0*/  LEA.HI.X R3, R0, UR5, R5, 0x2, P0 ;  /* 0x0000000500037c11 */ /* 0x000fca00080f1405 */
[----:B------:R3:W-:Y:S04]  /*28c0*/  STG.E desc[UR16][R2.64+-0x4], R11 ;  /* 0xfffffc0b02007986 */ /* 0x0007e8000c101910 */
.L_x_0:
[----:B------:R-:W4:Y:S01]  /*28d0*/  LDCU UR4, c[0x0][0x384] ;  /* 0x00007080ff0477ac */ /* 0x000f220008000800 */
[----:B---3--:R-:W-:Y:S01]  /*28e0*/  IMAD.MOV.U32 R3, RZ, RZ, RZ ;  /* 0x000000ffff037224 */ /* 0x008fe200078e00ff */
[----:B----4-:R-:W-:-:S09]  /*28f0*/  UISETP.GE.AND UP0, UPT, UR4, 0x1, UPT ;  /* 0x000000010400788c */ /* 0x010fd2000bf06270 */
[----:B------:R-:W-:Y:S05]  /*2900*/  BRA.U !UP0, `(.L_x_50) ;  /* 0x0000001908287547 */ /* 0x000fea000b800000 */
[----:B------:R-:W3:Y:S02]  /*2910*/  LDCU UR7, c[0x0][0x380] ;  /* 0x00007000ff0777ac */ /* 0x000ee40008000800 */
[----:B---3--:R-:W-:-:S09]  /*2920*/  UISETP.GE.AND UP0, UPT, UR7, 0x1, UPT ;  /* 0x000000010700788c */ /* 0x008fd2000bf06270 */
[----:B------:R-:W-:Y:S05]  /*2930*/  BRA.U !UP0, `(.L_x_51) ;  /* 0x0000000d08047547 */ /* 0x000fea000b800000 */
[----:B------:R-:W-:Y:S01]  /*2940*/  HFMA2 R3, -RZ, RZ, 0, 0 ;  /* 0x00000000ff037431 */ /* 0x000fe200000001ff */
[----:B------:R-:W-:Y:S02]  /*2950*/  ULOP3.LUT UR6, UR7, 0x7ffffff8, URZ, 0xc0, !UPT ;  /* 0x7ffffff807067892 */ /* 0x000fe4000f8ec0ff */
[----:B------:R-:W-:Y:S02]  /*2960*/  ULOP3.LUT UR19, UR7, 0x7, URZ, 0xc0, !UPT ;  /* 0x0000000707137892 */ /* 0x000fe4000f8ec0ff */
[----:B------:R-:W-:Y:S02]  /*2970*/  USHF.L.U32 UR8, UR4, 0x3, URZ ;  /* 0x0000000304087899 */ /* 0x000fe400080006ff */
[----:B------:R-:W-:Y:S02]  /*2980*/  ULOP3.LUT UR7, UR7, 0x3, URZ, 0xc0, !UPT ;  /* 0x0000000307077892 */ /* 0x000fe4000f8ec0ff */
[----:B------:R-:W-:Y:S01]  /*2990*/  UIADD3 UR9, UPT, UPT, -UR6, URZ, URZ ;  /* 0x000000ff06097290 */ /* 0x000fe2000fffe1ff */
[----:B------:R-:W-:-:S11]  /*29a0*/  UMOV UR4, URZ ;  /* 0x000000ff00047c82 */ /* 0x000fd60008000000 */
.L_x_56:
[----:B------:R-:W3:Y:S01]  /*29b0*/  LDCU.128 UR12, c[0x0][0x390] ;  /* 0x00007200ff0c77ac */ /* 0x000ee20008000c00 */
[----:B------:R-:W4:Y:S01]  /*29c0*/  LDCU UR28, c[0x0][0x380] ;  /* 0x00007000ff1c77ac */ /* 0x000f220008000800 */
[----:B---3--:R-:W-:Y:S02]  /*29d0*/  UIMAD.WIDE.U32 UR10, UR4, 0x4, UR12 ;  /* 0x00000004040a78a5 */ /* 0x008fe4000f8e000c */
[----:B------:R-:W-:-:S04]  /*29e0*/  UIMAD.WIDE.U32 UR12, UR4, 0x4, UR14 ;  /* 0x00000004040c78a5 */ /* 0x000fc8000f8e000e */
[----:B------:R-:W-:Y:S01]  /*29f0*/  IMAD.U32 R6, RZ, RZ, UR10 ;  /* 0x0000000aff067e24 */ /* 0x000fe2000f8e00ff */
[----:B------:R-:W-:Y:S01]  /*2a00*/  MOV R7, UR11 ;  /* 0x0000000b00077c02 */ /* 0x000fe20008000f00 */
[----:B------:R-:W-:Y:S01]  /*2a10*/  IMAD.U32 R8, RZ, RZ, UR12 ;  /* 0x0000000cff087e24 */ /* 0x000fe2000f8e00ff */
[----:B------:R-:W-:-:S03]  /*2a20*/  MOV R9, UR13 ;  /* 0x0000000d00097c02 */ /* 0x000fc60008000f00 */
[----:B------:R3:W5:Y:S04]  /*2a30*/  LDG.E R0, desc[UR16][R6.64] ;  /* 0x0000001006007981 */ /* 0x000768000c1e1900 */
[----:B------:R3:W5:Y:S01]  /*2a40*/  LDG.E R5, desc[UR16][R8.64] ;  /* 0x0000001008057981 */ /* 0x000762000c1e1900 */
[----:B----4-:R-:W-:Y:S01]  /*2a50*/  UISETP.GE.U32.AND UP0, UPT, UR28, 0x8, UPT ;  /* 0x000000081c00788c */ /* 0x010fe2000bf06070 */
[----:B------:R-:W-:-:S08]  /*2a60*/  UMOV UR5, URZ ;  /* 0x000000ff00057c82 */ /* 0x000fd00008000000 */
[----:B---3--:R-:W-:Y:S05]  /*2a70*/  BRA.U !UP0, `(.L_x_52) ;  /* 0x0000000508287547 */ /* 0x008fea000b800000 */
[----:B------:R-:W3:Y:S01]  /*2a80*/  LDCU UR5, c[0x0][0x384] ;  /* 0x00007080ff0577ac */ /* 0x000ee20008000800 */
[----:B------:R-:W-:Y:S01]  /*2a90*/  IMAD.MOV.U32 R2, RZ, RZ, R4 ;  /* 0x000000ffff027224 */ /* 0x000fe200078e0004 */
[----:B------:R-:W4:Y:S01]  /*2aa0*/  LDCU.64 UR26, c[0x0][0x3a8] ;  /* 0x00007500ff1a77ac */ /* 0x000f220008000a00 */
[----:B------:R-:W-:Y:S01]  /*2ab0*/  UMOV UR10, UR9 ;  /* 0x00000009000a7c82 */ /* 0x000fe20008000000 */
[----:B---3--:R-:W-:Y:S02]  /*2ac0*/  UIADD3 UR11, UPT, UPT, UR4, UR5, URZ ;  /* 0x00000005040b7290 */ /* 0x008fe4000fffe0ff */
[----:B------:R-:W-:Y:S02]  /*2ad0*/  ULEA UR12, UR5, UR4, 0x1 ;  /* 0x00000004050c7291 */ /* 0x000fe4000f8e08ff */
[----:B------:R-:W-:Y:S02]  /*2ae0*/  UIMAD UR13, UR5, 0x3, UR4 ;  /* 0x00000003050d78a4 */ /* 0x000fe4000f8e0204 */
[----:B------:R-:W-:-:S02]  /*2af0*/  ULEA UR14, UR5, UR4, 0x2 ;  /* 0x00000004050e7291 */ /* 0x000fc4000f8e10ff */
[----:B------:R-:W-:Y:S02]  /*2b00*/  UIMAD UR15, UR5, 0x5, UR4 ;  /* 0x00000005050f78a4 */ /* 0x000fe4000f8e0204 */
[----:B------:R-:W-:Y:S02]  /*2b10*/  UIMAD UR18, UR5, 0x6, UR4 ;  /* 0x00000006051278a4 */ /* 0x000fe4000f8e0204 */
[----:B------:R-:W-:Y:S02]  /*2b20*/  UIMAD UR5, UR5, 0x7, UR4 ;  /* 0x00000007050578a4 */ /* 0x000fe4000f8e0204 */
[----:B----4-:R-:W-:-:S12]  /*2b30*/  UIMAD.WIDE.U32 UR20, UR4, 0x4, UR26 ;  /* 0x00000004041478a5 */ /* 0x010fd8000f8e001a */
.L_x_53:
[----:B------:R-:W3:Y:S01]  /*2b40*/  LDC.64 R6, c[0x0][0x3c8] ;  /* 0x0000f200ff067b82 */ /* 0x000ee20000000a00 */
[----:B------:R-:W-:Y:S01]  /*2b50*/  UIMAD.WIDE.U32 UR22, UR11, 0x4, UR26 ;  /* 0x000000040b1678a5 */ /* 0x000fe2000f8e001a */
[----:B------:R-:W-:Y:S01]  /*2b60*/  MOV R20, UR20 ;  /* 0x0000001400147c02 */ /* 0x000fe20008000f00 */
[----:B------:R-:W-:Y:S01]  /*2b70*/  IMAD.U32 R21, RZ, RZ, UR21 ;  /* 0x00000015ff157e24 */ /* 0x000fe2000f8e00ff */
[----:B------:R-:W-:-:S03]  /*2b80*/  UIMAD.WIDE.U32 UR24, UR12, 0x4, UR26 ;  /* 0x000000040c1878a5 */ /* 0x000fc6000f8e001a */
[----:B------:R-:W-:Y:S01]  /*2b90*/  MOV R8, UR22 ;  /* 0x0000001600087c02 */ /* 0x000fe20008000f00 */
[----:B------:R-:W-:Y:S01]  /*2ba0*/  IMAD.U32 R9, RZ, RZ, UR23 ;  /* 0x00000017ff097e24 */ /* 0x000fe2000f8e00ff */
[----:B------:R-:W4:Y:S01]  /*2bb0*/  LDG.E R20, desc[UR16][R20.64] ;  /* 0x0000001014147981 */ /* 0x000f22000c1e1900 */
[----:B------:R-:W-:Y:S01]  /*2bc0*/  UIMAD.WIDE.U32 UR22, UR13, 0x4, UR26 ;  /* 0x000000040d1678a5 */ /* 0x000fe2000f8e001a */
[----:B------:R-:W-:Y:S01]  /*2bd0*/  MOV R18, UR24 ;  /* 0x0000001800127c02 */ /* 0x000fe20008000f00 */
[----:B------:R-:W-:Y:S01]  /*2be0*/  IMAD.U32 R19, RZ, RZ, UR25 ;  /* 0x00000019ff137e24 */ /* 0x000fe2000f8e00ff */
[----:B------:R-:W-:Y:S01]  /*2bf0*/  UIMAD.WIDE.U32 UR24, UR14, 0x4, UR26 ;  /* 0x000000040e1878a5 */ /* 0x000fe2000f8e001a */
[----:B------:R2:W4:Y:S01]  /*2c00*/  LDG.E R24, desc[UR16][R8.64] ;  /* 0x0000001008187981 */ /* 0x000522000c1e1900 */
[----:B---3--:R-:W-:Y:S01]  /*2c10*/  IMAD.WIDE R6, R2, 0x4, R6 ;  /* 0x0000000402067825 */ /* 0x008fe200078e0206 */
[----:B------:R-:W-:Y:S02]  /*2c20*/  MOV R10, UR22 ;  /* 0x00000016000a7c02 */ /* 0x000fe40008000f00 */
[----:B------:R3:W4:Y:S04]  /*2c30*/  LDG.E R22, desc[UR16][R18.64] ;  /* 0x0000001012167981 */ /* 0x000728000c1e1900 */
[----:B------:R-:W4:Y:S01]  /*2c40*/  LDG.E R25, desc[UR16][R6.64] ;  /* 0x0000001006197981 */ /* 0x000f22000c1e1900 */
[----:B------:R-:W-:-:S03]  /*2c50*/  IMAD.U32 R11, RZ, RZ, UR23 ;  /* 0x00000017ff0b7e24 */ /* 0x000fc6000f8e00ff */
[----:B------:R-:W4:Y:S01]  /*2c60*/  LDG.E R23, desc[UR16][R6.64+0x4] ;  /* 0x0000041006177981 */ /* 0x000f22000c1e1900 */
[----:B------:R-:W-:Y:S01]  /*2c70*/  UIMAD.WIDE.U32 UR22, UR15, 0x4, UR26 ;  /* 0x000000040f1678a5 */ /* 0x000fe2000f8e001a */
[----:B01----:R-:W-:Y:S02]  /*2c80*/  MOV R14, UR24 ;  /* 0x00000018000e7c02 */ /* 0x003fe40008000f00 */
[----:B------:R-:W4:Y:S01]  /*2c90*/  LDG.E R21, desc[UR16][R6.64+0x8] ;  /* 0x0000081006157981 */ /* 0x000f22000c1e1900 */
[----:B------:R-:W-:Y:S01]  /*2ca0*/  IMAD.U32 R15, RZ, RZ, UR25 ;  /* 0x00000019ff0f7e24 */ /* 0x000fe2000f8e00ff */
[----:B------:R-:W-:Y:S02]  /*2cb0*/  UIMAD.WIDE.U32 UR24, UR18, 0x4, UR26 ;  /* 0x00000004121878a5 */ /* 0x000fe4000f8e001a */
[----:B------:R-:W4:Y:S01]  /*2cc0*/  LDG.E R11, desc[UR16][R10.64] ;  /* 0x000000100a0b7981 */ /* 0x000f22000c1e1900 */
[----:B--2---:R-:W-:-:S03]  /*2cd0*/  IMAD.U32 R17, RZ, RZ, UR23 ;  /* 0x00000017ff117e24 */ /* 0x004fc6000f8e00ff */
[----:B------:R-:W2:Y:S01]  /*2ce0*/  LDG.E R26, desc[UR16][R6.64+0xc] ;  /* 0x00000c10061a7981 */ /* 0x000ea2000c1e1900 */
[----:B------:R-:W-:Y:S01]  /*2cf0*/  MOV R16, UR22 ;  /* 0x0000001600107c02 */ /* 0x000fe20008000f00 */
[----:B------:R-:W-:Y:S02]  /*2d00*/  UIMAD.WIDE.U32 UR22, UR5, 0x4, UR26 ;  /* 0x00000004051678a5 */ /* 0x000fe4000f8e001a */
[----:B------:R-:W2:Y:S01]  /*2d10*/  LDG.E R14, desc[UR16][R14.64] ;  /* 0x000000100e0e7981 */ /* 0x000ea2000c1e1900 */
[----:B------:R-:W-:-:S03]  /*2d20*/  IMAD.U32 R9, RZ, RZ, UR25 ;  /* 0x00000019ff097e24 */ /* 0x000fc6000f8e00ff */
[----:B------:R-:W2:Y:S01]  /*2d30*/  LDG.E R27, desc[UR16][R6.64+0x10] ;  /* 0x00001010061b7981 */ /* 0x000ea2000c1e1900 */
[----:B------:R-:W-:-:S03]  /*2d40*/  MOV R8, UR24 ;  /* 0x0000001800087c02 */ /* 0x000fc60008000f00 */
[----:B------:R-:W2:Y:S01]  /*2d50*/  LDG.E R17, desc[UR16][R16.64] ;  /* 0x0000001010117981 */ /* 0x000ea2000c1e1900 */
[----:B---3--:R-:W-:-:S03]  /*2d60*/  MOV R18, UR22 ;  /* 0x0000001600127c02 */ /* 0x008fc60008000f00 */
[----:B------:R-:W3:Y:S01]  /*2d70*/  LDG.E R28, desc[UR16][R6.64+0x14] ;  /* 0x00001410061c7981 */ /* 0x000ee2000c1e1900 */
[----:B------:R-:W-:-:S03]  /*2d80*/  IMAD.U32 R19, RZ, RZ, UR23 ;  /* 0x00000017ff137e24 */ /* 0x000fc6000f8e00ff */
[----:B------:R-:W3:Y:S04]  /*2d90*/  LDG.E R9, desc[UR16][R8.64] ;  /* 0x0000001008097981 */ /* 0x000ee8000c1e1900 */
[----:B------:R-:W3:Y:S04]  /*2da0*/  LDG.E R10, desc[UR16][R6.64+0x18] ;  /* 0x00001810060a7981 */ /* 0x000ee8000c1e1900 */
[----:B------:R-:W3:Y:S04]  /*2db0*/  LDG.E R18, desc[UR16][R18.64] ;  /* 0x0000001012127981 */ /* 0x000ee8000c1e1900 */
[----:B------:R-:W3:Y:S01]  /*2dc0*/  LDG.E R15, desc[UR16][R6.64+0x1c] ;  /* 0x00001c10060f7981 */ /* 0x000ee2000c1e1900 */
[----:B------:R-:W-:-:S04]  /*2dd0*/  UIADD3 UR10, UPT, UPT, UR10, 0x8, URZ ;  /* 0x000000080a0a7890 */ /* 0x000fc8000fffe0ff */
[----:B------:R-:W-:Y:S01]  /*2de0*/  UISETP.NE.AND UP0, UPT, UR10, URZ, UPT ;  /* 0x000000ff0a00728c */ /* 0x000fe2000bf05270 */
[----:B------:R-:W-:Y:S01]  /*2df0*/  IADD3 R2, PT, PT, R2, 0x8, RZ ;  /* 0x0000000802027810 */ /* 0x000fe20007ffe0ff */
[----:B------:R-:W-:Y:S02]  /*2e00*/  UIADD3 UR11, UPT, UPT, UR8, UR11, URZ ;  /* 0x0000000b080b7290 */ /* 0x000fe4000fffe0ff */
[----:B------:R-:W-:Y:S02]  /*2e10*/  UIADD3 UR12, UPT, UPT, UR8, UR12, URZ ;  /* 0x0000000c080c7290 */ /* 0x000fe4000fffe0ff */
[----:B------:R-:W-:Y:S02]  /*2e20*/  UIADD3 UR13, UPT, UPT, UR8, UR13, URZ ;  /* 0x0000000d080d7290 */ /* 0x000fe4000fffe0ff */
[----:B------:R-:W-:Y:S02]  /*2e30*/  UIADD3 UR14, UPT, UPT, UR8, UR14, URZ ;  /* 0x0000000e080e7290 */ /* 0x000fe4000fffe0ff */
[----:B------:R-:W-:-:S02]  /*2e40*/  UIADD3 UR15, UPT, UPT, UR8, UR15, URZ ;  /* 0x0000000f080f7290 */ /* 0x000fc4000fffe0ff */
[----:B------:R-:W-:Y:S02]  /*2e50*/  UIADD3 UR18, UPT, UPT, UR8, UR18, URZ ;  /* 0x0000001208127290 */ /* 0x000fe4000fffe0ff */
[----:B------:R-:W-:Y:S02]  /*2e60*/  UIADD3 UR5, UPT, UPT, UR8, UR5, URZ ;  /* 0x0000000508057290 */ /* 0x000fe4000fffe0ff */
[----:B------:R-:W-:Y:S01]  /*2e70*/  UIMAD.WIDE.U32 UR20, UR8, 0x4, UR20 ;  /* 0x00000004081478a5 */ /* 0x000fe2000f8e0014 */
[----:B----45:R-:W-:-:S04]  /*2e80*/  IMAD R20, R25, R20, R5 ;  /* 0x0000001419147224 */ /* 0x030fc800078e0205 */
[----:B------:R-:W-:-:S04]  /*2e90*/  IMAD R20, R23, R24, R20 ;  /* 0x0000001817147224 */ /* 0x000fc800078e0214 */
[----:B------:R-:W-:-:S04]  /*2ea0*/  IMAD R20, R21, R22, R20 ;  /* 0x0000001615147224 */ /* 0x000fc800078e0214 */
[----:B--2---:R-:W-:-:S04]  /*2eb0*/  IMAD R11, R26, R11, R20 ;  /* 0x0000000b1a0b7224 */ /* 0x004fc800078e0214 */
[----:B------:R-:W-:-:S04]  /*2ec0*/  IMAD R11, R27, R14, R11 ;  /* 0x0000000e1b0b7224 */ /* 0x000fc800078e020b */
[----:B---3--:R-:W-:-:S04]  /*2ed0*/  IMAD R11, R28, R17, R11 ;  /* 0x000000111c0b7224 */ /* 0x008fc800078e020b */
[----:B------:R-:W-:-:S04]  /*2ee0*/  IMAD R9, R10, R9, R11 ;  /* 0x000000090a097224 */ /* 0x000fc800078e020b */
[----:B------:R-:W-:Y:S01]  /*2ef0*/  IMAD R5, R15, R18, R9 ;  /* 0x000000120f057224 */ /* 0x000fe200078e0209 */
[----:B------:R-:W-:Y:S06]  /*2f00*/  BRA.U UP0, `(.L_x_53) ;  /* 0xfffffffd000c7547 */ /* 0x000fec000b83ffff */
[----:B------:R-:W-:-:S05]  /*2f10*/  UMOV UR5, UR6 ;  /* 0x0000000600057c82 */ /* 0x000fca0008000000 */
.L_x_52:
[----:B------:R-:W-:-:S09]  /*2f20*/  UISETP.NE.AND UP0, UPT, UR19, URZ, UPT ;  /* 0x000000ff1300728c */ /* 0x000fd2000bf05270 */
[----:B------:R-:W-:Y:S05]  /*2f30*/  BRA.U !UP0, `(.L_x_54) ;  /* 0x00000005083c7547 */ /* 0x000fea000b800000 */
[----:B------:R-:W-:Y:S02]  /*2f40*/  UIADD3 UR10, UPT, UPT, UR19, -0x1, URZ ;  /* 0xffffffff130a7890 */ /* 0x000fe4000fffe0ff */
[----:B------:R-:W-:Y:S02]  /*2f50*/  UISETP.NE.AND UP1, UPT, UR7, URZ, UPT ;  /* 0x000000ff0700728c */ /* 0x000fe4000bf25270 */
[----:B------:R-:W-:-:S09]  /*2f60*/  UISETP.GE.U32.AND UP0, UPT, UR10, 0x3, UPT ;  /* 0x000000030a00788c */ /* 0x000fd2000bf06070 */
[----:B------:R-:W-:Y:S05]  /*2f70*/  BRA.U !UP0, `(.L_x_55) ;  /* 0x0000000108887547 */ /* 0x000fea000b800000 */
[----:B------:R-:W3:Y:S01]  /*2f80*/  LDCU UR13, c[0x0][0x384] ;  /* 0x00007080ff0d77ac */ /* 0x000ee20008000800 */
[----:B------:R-:W4:Y:S01]  /*2f90*/  LDC.64 R6, c[0x0][0x3c8] ;  /* 0x0000f200ff067b82 */ /* 0x000f220000000a00 */
[----:B------:R-:W-:Y:S01]  /*2fa0*/  VIADD R11, R4, UR5 ;  /* 0x00000005040b7c36 */ /* 0x000fe20008000000 */
[----:B------:R-:W0:Y:S01]  /*2fb0*/  LDCU.64 UR10, c[0x0][0x3a8] ;  /* 0x00007500ff0a77ac */ /* 0x000e220008000a00 */
[----:B---3--:R-:W-:-:S04]  /*2fc0*/  UIMAD UR12, UR5, UR13, UR4 ;  /* 0x0000000d050c72a4 */ /* 0x008fc8000f8e0204 */
[----:B0-----:R-:W-:Y:S02]  /*2fd0*/  UIMAD.WIDE.U32 UR14, UR12, 0x4, UR10 ;  /* 0x000000040c0e78a5 */ /* 0x001fe4000f8e000a */
[----:B------:R-:W-:Y:S01]  /*2fe0*/  UIADD3 UR12, UPT, UPT, UR12, UR13, URZ ;  /* 0x0000000d0c0c7290 */ /* 0x000fe2000fffe0ff */
[----:B----4-:R-:W-:-:S03]  /*2ff0*/  IMAD.WIDE R6, R11, 0x4, R6 ;  /* 0x000000040b067825 */ /* 0x010fc600078e0206 */
[----:B------:R-:W-:Y:S01]  /*3000*/  UIMAD.WIDE.U32 UR20, UR12, 0x4, UR10 ;  /* 0x000000040c1478a5 */ /* 0x000fe2000f8e000a */
[----:B------:R-:W-:Y:S01]  /*3010*/  MOV R8, UR14 ;  /* 0x0000000e00087c02 */ /* 0x000fe20008000f00 */
[----:B------:R-:W-:Y:S01]  /*3020*/  UIADD3 UR12, UPT, UPT, UR12, UR13, URZ ;  /* 0x0000000d0c0c7290 */ /* 0x000fe2000fffe0ff */
[----:B------:R-:W-:Y:S01]  /*3030*/  IMAD.U32 R9, RZ, RZ, UR15 ;  /* 0x0000000fff097e24 */ /* 0x000fe2000f8e00ff */
[----:B------:R-:W3:Y:S02]  /*3040*/  LDG.E R2, desc[UR16][R6.64] ;  /* 0x0000001006027981 */ /* 0x000ee4000c1e1900 */
[----:B------:R-:W-:Y:S02]  /*3050*/  UIMAD.WIDE.U32 UR14, UR12, 0x4, UR10 ;  /* 0x000000040c0e78a5 */ /* 0x000fe4000f8e000a */
[----:B------:R-:W-:Y:S01]  /*3060*/  UIADD3 UR12, UPT, UPT, UR12, UR13, URZ ;  /* 0x0000000d0c0c7290 */ /* 0x000fe2000fffe0ff */
[----:B------:R-:W-:Y:S01]  /*3070*/  MOV R10, UR20 ;  /* 0x00000014000a7c02 */ /* 0x000fe20008000f00 */
[----:B------:R-:W-:Y:S01]  /*3080*/  IMAD.U32 R11, RZ, RZ, UR21 ;  /* 0x00000015ff0b7e24 */ /* 0x000fe2000f8e00ff */
[----:B------:R-:W3:Y:S01]  /*3090*/  LDG.E R8, desc[UR16][R8.64] ;  /* 0x0000001008087981 */ /* 0x000ee2000c1e1900 */
[----:B------:R-:W-:Y:S01]  /*30a0*/  UIMAD.WIDE.U32 UR10, UR12, 0x4, UR10 ;  /* 0x000000040c0a78a5 */ /* 0x000fe2000f8e000a */
[----:B-1----:R-:W-:Y:S01]  /*30b0*/  MOV R14, UR14 ;  /* 0x0000000e000e7c02 */ /* 0x002fe20008000f00 */
[----:B------:R-:W-:Y:S01]  /*30c0*/  IMAD.U32 R15, RZ, RZ, UR15 ;  /* 0x0000000fff0f7e24 */ /* 0x000fe2000f8e00ff */
[----:B------:R-:W4:Y:S04]  /*30d0*/  LDG.E R10, desc[UR16][R10.64] ;  /* 0x000000100a0a7981 */ /* 0x000f28000c1e1900 */
[----:B------:R-:W4:Y:S01]  /*30e0*/  LDG.E R19, desc[UR16][R6.64+0x4] ;  /* 0x0000041006137981 */ /* 0x000f22000c1e1900 */
[----:B--2---:R-:W-:Y:S01]  /*30f0*/  MOV R16, UR10 ;  /* 0x0000000a00107c02 */ /* 0x004fe20008000f00 */
[----:B------:R-:W-:-:S02]  /*3100*/  IMAD.U32 R17, RZ, RZ, UR11 ;  /* 0x0000000bff117e24 */ /* 0x000fc4000f8e00ff */
[----:B------:R-:W2:Y:S04]  /*3110*/  LDG.E R14, desc[UR16][R14.64] ;  /* 0x000000100e0e7981 */ /* 0x000ea8000c1e1900 */
[----:B------:R-:W2:Y:S04]  /*3120*/  LDG.E R21, desc[UR16][R6.64+0x8] ;  /* 0x0000081006157981 */ /* 0x000ea8000c1e1900 */
[----:B------:R-:W2:Y:S04]  /*3130*/  LDG.E R16, desc[UR16][R16.64] ;  /* 0x0000001010107981 */ /* 0x000ea8000c1e1900 */
[----:B------:R-:W2:Y:S01]  /*3140*/  LDG.E R9, desc[UR16][R6.64+0xc] ;  /* 0x00000c1006097981 */ /* 0x000ea2000c1e1900 */
[----:B------:R-:W-:Y:S01]  /*3150*/  UIADD3 UR5, UPT, UPT, UR5, 0x4, URZ ;  /* 0x0000000405057890 */ /* 0x000fe2000fffe0ff */
[----:B---3-5:R-:W-:-:S04]  /*3160*/  IMAD R2, R2, R8, R5 ;  /* 0x0000000802027224 */ /* 0x028fc800078e0205 */
[----:B----4-:R-:W-:-:S04]  /*3170*/  IMAD R2, R19, R10, R2 ;  /* 0x0000000a13027224 */ /* 0x010fc800078e0202 */
[----:B--2---:R-:W-:-:S04]  /*3180*/  IMAD R2, R21, R14, R2 ;  /* 0x0000000e15027224 */ /* 0x004fc800078e0202 */
[----:B------:R-:W-:-:S07]  /*3190*/  IMAD R5, R9, R16, R2 ;  /* 0x0000001009057224 */ /* 0x000fce00078e0202 */
.L_x_55:
[----:B------:R-:W-:Y:S05]  /*31a0*/  BRA.U !UP1, `(.L_x_54) ;  /* 0x0000000109a07547 */ /* 0x000fea000b800000 */
[----:B------:R-:W-:Y:S02]  /*31b0*/  UISETP.NE.AND UP1, UPT, UR7, 0x1, UPT ;  /* 0x000000010700788c */ /* 0x000fe4000bf25270 */
[----:B------:R-:W-:-:S04]  /*31c0*/  ULOP3.LUT UP0, URZ, UR28, 0x1, URZ, 0xc0, !UPT ;  /* 0x000000011cff7892 */ /* 0x000fc8000f80c0ff */
[----:B------:R-:W-:Y:S02]  /*31d0*/  PLOP3.LUT P0, PT, PT, PT, UP1, 0x80, 0x8 ;  /* 0x000000000008781c */ /* 0x000fe40003f0f018 */
[----:B------:R-:W-:-:S03]  /*31e0*/  PLOP3.LUT P1, PT, PT, PT, UP0, 0x80, 0x8 ;  /* 0x000000000008781c */ /* 0x000fc60003f2f008 */
[----:B------:R-:W3:Y:S01]  /*31f0*/  @UP1 LDCU UR12, c[0x0][0x384] ;  /* 0x00007080ff0c17ac */ /* 0x000ee20008000800 */
[----:B------:R-:W4:Y:S01]  /*3200*/  @UP1 LDCU.64 UR10, c[0x0][0x3a8] ;  /* 0x00007500ff0a17ac */ /* 0x000f220008000a00 */
[----:B------:R-:W0:Y:S06]  /*3210*/  @UP1 LDCU.64 UR20, c[0x0][0x3c8] ;  /* 0x00007900ff1417ac */ /* 0x000e2c0008000a00 */
[----:B------:R-:W-:Y:S01]  /*3220*/  @P0 IADD3 R7, PT, PT, R4, UR5, RZ ;  /* 0x0000000504070c10 */ /* 0x000fe2000fffe0ff */
[----:B------:R-:W1:Y:S01]  /*3230*/  @UP0 LDCU UR18, c[0x0][0x384] ;  /* 0x00007080ff1207ac */ /* 0x000e620008000800 */
[----:B------:R-:W2:Y:S01]  /*3240*/  @UP0 LDCU.64 UR14, c[0x0][0x3a8] ;  /* 0x00007500ff0e07ac */ /* 0x000ea20008000a00 */
[----:B------:R-:W2:Y:S01]  /*3250*/  @UP0 LDCU.64 UR24, c[0x0][0x3c8] ;  /* 0x00007900ff1807ac */ /* 0x000ea20008000a00 */
[----:B---3--:R-:W-:-:S02]  /*3260*/  @UP1 UIMAD UR13, UR5, UR12, UR4 ;  /* 0x0000000c050d12a4 */ /* 0x008fc4000f8e0204 */
[----:B------:R-:W-:Y:S01]  /*3270*/  @UP1 UIADD3 UR5, UPT, UPT, UR5, 0x2, URZ ;  /* 0x0000000205051890 */ /* 0x000fe2000fffe0ff */
[----:B0-----:R-:W-:Y:S01]  /*3280*/  MOV R9, UR21 ;  /* 0x0000001500097c02 */ /* 0x001fe20008000f00 */
[----:B------:R-:W-:Y:S01]  /*3290*/  @UP1 UIADD3 UR12, UPT, UPT, UR13, UR12, URZ ;  /* 0x0000000c0d0c1290 */ /* 0x000fe2000fffe0ff */
[----:B------:R-:W-:Y:S01]  /*32a0*/  IMAD.U32 R8, RZ, RZ, UR20 ;  /* 0x00000014ff087e24 */ /* 0x000fe2000f8e00ff */
[----:B----4-:R-:W-:Y:S02]  /*32b0*/  @UP1 UIMAD.WIDE.U32 UR22, UR13, 0x4, UR10 ;  /* 0x000000040d1618a5 */ /* 0x010fe4000f8e000a */
[----:B------:R-:W-:Y:S01]  /*32c0*/  @UP1 UIMAD.WIDE.U32 UR12, UR12, 0x4, UR10 ;  /* 0x000000040c0c18a5 */ /* 0x000fe2000f8e000a */
[----:B------:R-:W-:Y:S01]  /*32d0*/  @P0 IMAD.WIDE R8, R7, 0x4, R8 ;  /* 0x0000000407080825 */ /* 0x000fe200078e0208 */
[----:B-1----:R-:W-:Y:S02]  /*32e0*/  @UP0 UIMAD UR10, UR5, UR18, UR4 ;  /* 0x00000012050a02a4 */ /* 0x002fe4000f8e0204 */
[----:B--2---:R-:W-:Y:S01]  /*32f0*/  MOV R17, UR23 ;  /* 0x0000001700117c02 */ /* 0x004fe20008000f00 */
[----:B------:R-:W-:Y:S01]  /*3300*/  IMAD.U32 R16, RZ, RZ, UR22 ;  /* 0x00000016ff107e24 */ /* 0x000fe2000f8e00ff */
[----:B------:R-:W-:Y:S01]  /*3310*/  @UP0 UIMAD.WIDE.U32 UR10, UR10, 0x4, UR14 ;  /* 0x000000040a0a08a5 */ /* 0x000fe2000f8e000e */
[----:B------:R-:W-:Y:S01]  /*3320*/  MOV R7, UR25 ;  /* 0x0000001900077c02 */ /* 0x000fe20008000f00 */
[----:B------:R-:W-:Y:S01]  /*3330*/  IMAD.U32 R6, RZ, RZ, UR24 ;  /* 0x00000018ff067e24 */ /* 0x000fe2000f8e00ff */
[----:B------:R-:W-:Y:S01]  /*3340*/  MOV R10, UR12 ;  /* 0x0000000c000a7c02 */ /* 0x000fe20008000f00 */
[----:B------:R-:W-:Y:S01]  /*3350*/  @P1 VIADD R15, R4, UR5 ;  /* 0x00000005040f1c36 */ /* 0x000fe20008000000 */
[----:B------:R-:W2:Y:S01]  /*3360*/  @P0 LDG.E R16, desc[UR16][R16.64] ;  /* 0x0000001010100981 */ /* 0x000ea2000c1e1900 */
[----:B------:R-:W-:Y:S01]  /*3370*/  IMAD.U32 R11, RZ, RZ, UR13 ;  /* 0x0000000dff0b7e24 */ /* 0x000fe2000f8e00ff */
[----:B------:R-:W-:-:S02]  /*3380*/  MOV R14, UR10 ;  /* 0x0000000a000e7c02 */ /* 0x000fc40008000f00 */
[----:B------:R-:W2:Y:S01]  /*3390*/  @P0 LDG.E R2, desc[UR16][R8.64] ;  /* 0x0000001008020981 */ /* 0x000ea2000c1e1900 */
[----:B------:R-:W-:-:S03]  /*33a0*/  @P1 IMAD.WIDE R6, R15, 0x4, R6 ;  /* 0x000000040f061825 */ /* 0x000fc600078e0206 */
[----:B------:R-:W3:Y:S01]  /*33b0*/  @P0 LDG.E R19, desc[UR16][R8.64+0x4] ;  /* 0x0000041008130981 */ /* 0x000ee2000c1e1900 */
[----:B------:R-:W-:-:S03]  /*33c0*/  IMAD.U32 R15, RZ, RZ, UR11 ;  /* 0x0000000bff0f7e24 */ /* 0x000fc6000f8e00ff */
[----:B------:R-:W3:Y:S04]  /*33d0*/  @P0 LDG.E R10, desc[UR16][R10.64] ;  /* 0x000000100a0a0981 */ /* 0x000ee8000c1e1900 */
[----:B------:R-:W4:Y:S04]  /*33e0*/  @P1 LDG.E R6, desc[UR16][R6.64] ;  /* 0x0000001006061981 */ /* 0x000f28000c1e1900 */
[----:B------:R-:W4:Y:S01]  /*33f0*/  @P1 LDG.E R14, desc[UR16][R14.64] ;  /* 0x000000100e0e1981 */ /* 0x000f22000c1e1900 */
[----:B--2--5:R-:W-:-:S04]  /*3400*/  @P0 IMAD R2, R2, R16, R5 ;  /* 0x0000001002020224 */ /* 0x024fc800078e0205 */
[----:B---3--:R-:W-:-:S04]  /*3410*/  @P0 IMAD R5, R19, R10, R2 ;  /* 0x0000000a13050224 */ /* 0x008fc800078e0202 */
[----:B----4-:R-:W-:-:S07]  /*3420*/  @P1 IMAD R5, R6, R14, R5 ;  /* 0x0000000e06051224 */ /* 0x010fce00078e0205 */
.L_x_54:
[----:B------:R-:W3:Y:S01]  /*3430*/  LDC.64 R6, c[0x0][0x3b8] ;  /* 0x0000ee00ff067b82 */ /* 0x000ee20000000a00 */
[----:B------:R-:W4:Y:S01]  /*3440*/  LDCU.64 UR10, c[0x0][0x3a0] ;  /* 0x00007400ff0a77ac */ /* 0x000f220008000a00 */
[----:B------:R-:W0:Y:S01]  /*3450*/  LDCU UR5, c[0x0][0x384] ;  /* 0x00007080ff0577ac */ /* 0x000e220008000800 */
[----:B---3-5:R-:W-:-:S06]  /*3460*/  IMAD.WIDE R6, R0, 0x8, R6 ;  /* 0x0000000800067825 */ /* 0x028fcc00078e0206 */
[----:B------:R-:W3:Y:S01]  /*3470*/  LDG.E.64 R6, desc[UR16][R6.64] ;  /* 0x0000001006067981 */ /* 0x000ee2000c1e1b00 */
[----:B----4-:R-:W-:-:S06]  /*3480*/  UIMAD.WIDE.U32 UR10, UR4, 0x4, UR10 ;  /* 0x00000004040a78a5 */ /* 0x010fcc000f8e000a */
[----:B------:R-:W-:Y:S01]  /*3490*/  IMAD.U32 R11, RZ, RZ, UR11 ;  /* 0x0000000bff0b7e24 */ /* 0x000fe2000f8e00ff */
[----:B------:R-:W-:-:S05]  /*34a0*/  MOV R10, UR10 ;  /* 0x0000000a000a7c02 */ /* 0x000fca0008000f00 */
[----:B------:R-:W4:Y:S01]  /*34b0*/  LDG.E R11, desc[UR16][R10.64] ;  /* 0x000000100a0b7981 */ /* 0x000f22000c1e1900 */
[----:B---3--:R-:W-:-:S06]  /*34c0*/  IMAD.WIDE R8, R5, 0x4, R6 ;  /* 0x0000000405087825 */ /* 0x008fcc00078e0206 */
[----:B------:R-:W4:Y:S01]  /*34d0*/  LDG.E R8, desc[UR16][R8.64] ;  /* 0x0000001008087981 */ /* 0x000f22000c1e1900 */
[----:B------:R-:W-:-:S04]  /*34e0*/  UIADD3 UR4, UPT, UPT, UR4, 0x1, URZ ;  /* 0x0000000104047890 */ /* 0x000fc8000fffe0ff */
[----:B0-----:R-:W-:Y:S01]  /*34f0*/  UISETP.NE.AND UP0, UPT, UR4, UR5, UPT ;  /* 0x000000050400728c */ /* 0x001fe2000bf05270 */
[----:B----4-:R-:W-:-:S04]  /*3500*/  ISETP.NE.AND P0, PT, R8, R11, PT ;  /* 0x0000000b0800720c */ /* 0x010fc80003f05270 */
[----:B------:R-:W-:-:S04]  /*3510*/  SEL R0, RZ, 0x1, P0 ;  /* 0x00000001ff007807 */ /* 0x000fc80000000000 */
[----:B------:R-:W-:Y:S01]  /*3520*/  VIMNMX R3, PT, PT, R0, R3, !PT ;  /* 0x0000000300037248 */ /* 0x000fe20007fe0100 */
[----:B------:R-:W-:Y:S06]  /*3530*/  BRA.U !UP0, `(.L_x_50) ;  /* 0x0000000d081c7547 */ /* 0x000fec000b800000 */
[----:B------:R-:W-:Y:S05]  /*3540*/  BRA `(.L_x_56) ;  /* 0xfffffff400187947 */ /* 0x000fea000383ffff */
.L_x_51:
[----:B------:R-:W-:Y:S01]  /*3550*/  UISETP.GE.U32.AND UP0, UPT, UR4, 0x8, UPT ;  /* 0x000000080400788c */ /* 0x000fe2000bf06070 */
[----:B------:R-:W-:Y:S01]  /*3560*/  HFMA2 R0, -RZ, RZ, 0, 0 ;  /* 0x00000000ff007431 */ /* 0x000fe200000001ff */
[----:B------:R-:W-:Y:S01]  /*3570*/  ULOP3.LUT UR5, UR4, 0x7, URZ, 0xc0, !UPT ;  /* 0x0000000704057892 */ /* 0x000fe2000f8ec0ff */
[----:B------:R-:W-:-:S03]  /*3580*/  IMAD.MOV.U32 R3, RZ, RZ, RZ ;  /* 0x000000ffff037224 */ /* 0x000fc600078e00ff */
[----:B------:R-:W-:-:S03]  /*3590*/  UISETP.NE.AND UP1, UPT, UR5, URZ, UPT ;  /* 0x000000ff0500728c */ /* 0x000fc6000bf25270 */
[----:B------:R-:W-:Y:S08]  /*35a0*/  BRA.U !UP0, `(.L_x_57) ;  /* 0x00000005086c7547 */ /* 0x000ff0000b800000 */
[----:B------:R-:W-:Y:S01]  /*35b0*/  ULOP3.LUT UR6, UR4, 0x7ffffff8, URZ, 0xc0, !UPT ;  /* 0x7ffffff804067892 */ /* 0x000fe2000f8ec0ff */
[----:B------:R-:W-:Y:S01]  /*35c0*/  MOV R5, RZ ;  /* 0x000000ff00057202 */ /* 0x000fe20000000f00 */
[----:B------:R-:W-:-:S04]  /*35d0*/  IMAD.MOV.U32 R3, RZ, RZ, RZ ;  /* 0x000000ffff037224 */ /* 0x000fc800078e00ff */
[----:B------:R-:W-:-:S07]  /*35e0*/  MOV R0, UR6 ;  /* 0x0000000600007c02 */ /* 0x000fce0008000f00 */
.L_x_58:
[----:B012---:R-:W0:Y:S08]  /*35f0*/  LDC.64 R16, c[0x0][0x390] ;  /* 0x0000e400ff107b82 */ /* 0x007e300000000a00 */
[----:B------:R-:W1:Y:S08]  /*3600*/  LDC.64 R14, c[0x0][0x3b8] ;  /* 0x0000ee00ff0e7b82 */ /* 0x000e700000000a00 */
[----:B------:R-:W2:Y:S01]  /*3610*/  LDC.64 R18, c[0x0][0x398] ;  /* 0x0000e600ff127b82 */ /* 0x000ea20000000a00 */
[----:B0-----:R-:W-:-:S07]  /*3620*/  IMAD.WIDE.U32 R16, R5, 0x4, R16 ;  /* 0x0000000405107825 */ /* 0x001fce00078e0010 */
[----:B------:R-:W0:Y:S01]  /*3630*/  LDC.64 R8, c[0x0][0x3a0] ;  /* 0x0000e800ff087b82 */ /* 0x000e220000000a00 */
[----:B------:R-:W1:Y:S04]  /*3640*/  LDG.E R23, desc[UR16][R16.64] ;  /* 0x0000001010177981 */ /* 0x000e68000c1e1900 */
[----:B------:R-:W3:Y:S04]  /*3650*/  LDG.E R21, desc[UR16][R16.64+0x8] ;  /* 0x0000081010157981 */ /* 0x000ee8000c1e1900 */
[----:B------:R-:W4:Y:S01]  /*3660*/  LDG.E R11, desc[UR16][R16.64+0xc] ;  /* 0x00000c10100b7981 */ /* 0x000f22000c1e1900 */
[----:B--2---:R-:W-:-:S03]  /*3670*/  IMAD.WIDE.U32 R18, R5, 0x4, R18 ;  /* 0x0000000405127825 */ /* 0x004fc600078e0012 */
[----:B------:R-:W2:Y:S04]  /*3680*/  LDG.E R29, desc[UR16][R16.64+0x4] ;  /* 0x00000410101d7981 */ /* 0x000ea8000c1e1900 */
[----:B------:R-:W5:Y:S01]  /*3690*/  LDG.E R25, desc[UR16][R18.64] ;  /* 0x0000001012197981 */ /* 0x000f62000c1e1900 */
[----:B0-----:R-:W-:-:S03]  /*36a0*/  IMAD.WIDE.U32 R8, R5, 0x4, R8 ;  /* 0x0000000405087825 */ /* 0x001fc600078e0008 */
[----:B------:R-:W2:Y:S04]  /*36b0*/  LDG.E R4, desc[UR16][R16.64+0x10] ;  /* 0x0000101010047981 */ /* 0x000ea8000c1e1900 */
[----:B------:R-:W2:Y:S04]  /*36c0*/  LDG.E R7, desc[UR16][R8.64] ;  /* 0x0000001008077981 */ /* 0x000ea8000c1e1900 */
[----:B------:R-:W2:Y:S04]  /*36d0*/  LDG.E R27, desc[UR16][R18.64+0x8] ;  /* 0x00000810121b7981 */ /* 0x000ea8000c1e1900 */
[----:B------:R-:W2:Y:S01]  /*36e0*/  LDG.E R2, desc[UR16][R18.64+0x4] ;  /* 0x0000041012027981 */ /* 0x000ea2000c1e1900 */
[----:B-1----:R-:W-:-:S06]  /*36f0*/  IMAD.WIDE R22, R23, 0x8, R14 ;  /* 0x0000000817167825 */ /* 0x002fcc00078e020e */
[----:B------:R-:W5:Y:S01]  /*3700*/  LDG.E.64 R22, desc[UR16][R22.64] ;  /* 0x0000001016167981 */ /* 0x000f62000c1e1b00 */
[----:B---3--:R-:W-:-:S04]  /*3710*/  IMAD.WIDE R20, R21, 0x8, R14 ;  /* 0x0000000815147825 */ /* 0x008fc800078e020e */
[----:B----4-:R-:W-:Y:S02]  /*3720*/  IMAD.WIDE R10, R11, 0x8, R14 ;  /* 0x000000080b0a7825 */ /* 0x010fe400078e020e */
[----:B------:R-:W3:Y:S04]  /*3730*/  LDG.E.64 R20, desc[UR16][R20.64] ;  /* 0x0000001014147981 */ /* 0x000ee8000c1e1b00 */
[----:B------:R-:W4:Y:S01]  /*3740*/  LDG.E.64 R10, desc[UR16][R10.64] ;  /* 0x000000100a0a7981 */ /* 0x000f22000c1e1b00 */
[----:B-----5:R-:W-:-:S03]  /*3750*/  IMAD.WIDE R24, R25, 0x4, R22 ;  /* 0x0000000419187825 */ /* 0x020fc600078e0216 */
[----:B------:R-:W5:Y:S04]  /*3760*/  LDG.E R23, desc[UR16][R16.64+0x14] ;  /* 0x0000141010177981 */ /* 0x000f68000c1e1900 */
[----:B------:R-:W3:Y:S04]  /*3770*/  LDG.E R6, desc[UR16][R24.64] ;  /* 0x0000001018067981 */ /* 0x000ee8000c1e1900 */
[----:B------:R-:W4:Y:S01]  /*3780*/  LDG.E R25, desc[UR16][R16.64+0x18] ;  /* 0x0000181010197981 */ /* 0x000f22000c1e1900 */
[----:B--2---:R-:W-:-:S06]  /*3790*/  IMAD.WIDE R28, R29, 0x8, R14 ;  /* 0x000000081d1c7825 */ /* 0x004fcc00078e020e */
[----:B------:R-:W2:Y:S01]  /*37a0*/  LDG.E.64 R28, desc[UR16][R28.64] ;  /* 0x000000101c1c7981 */ /* 0x000ea2000c1e1b00 */
[----:B---3--:R-:W-:-:S03]  /*37b0*/  ISETP.NE.AND P0, PT, R6, R7, PT ;  /* 0x000000070600720c */ /* 0x008fc60003f05270 */
[----:B------:R0:W3:Y:S04]  /*37c0*/  LDG.E R7, desc[UR16][R16.64+0x1c] ;  /* 0x00001c1010077981 */ /* 0x0000e8000c1e1900 */
[----:B------:R-:W3:Y:S01]  /*37d0*/  LDG.E R6, desc[UR16][R18.64+0xc] ;  /* 0x00000c1012067981 */ /* 0x000ee2000c1e1900 */
[----:B-----5:R-:W-:-:S04]  /*37e0*/  IMAD.WIDE R22, R23, 0x8, R14 ;  /* 0x0000000817167825 */ /* 0x020fc800078e020e */
[----:B0-----:R-:W-:Y:S02]  /*37f0*/  IMAD.WIDE R16, R4, 0x8, R14 ;  /* 0x0000000804107825 */ /* 0x001fe400078e020e */
[----:B------:R-:W5:Y:S04]  /*3800*/  LDG.E.64 R22, desc[UR16][R22.64] ;  /* 0x0000001016167981 */ /* 0x000f68000c1e1b00 */
[----:B------:R-:W5:Y:S04]  /*3810*/  LDG.E R4, desc[UR16][R18.64+0x10] ;  /* 0x0000101012047981 */ /* 0x000f68000c1e1900 */
[----:B------:R-:W5:Y:S01]  /*3820*/  LDG.E.64 R16, desc[UR16][R16.64] ;  /* 0x0000001010107981 */ /* 0x000f62000c1e1b00 */
[----:B------:R-:W-:-:S03]  /*3830*/  IMAD.WIDE R20, R27, 0x4, R20 ;  /* 0x000000041b147825 */ /* 0x000fc600078e0214 */
[----:B------:R-:W5:Y:S01]  /*3840*/  LDG.E R27, desc[UR16][R18.64+0x14] ;  /* 0x00001410121b7981 */ /* 0x000f62000c1e1900 */
[----:B----4-:R-:W-:-:S03]  /*3850*/  IMAD.WIDE R24, R25, 0x8, R14 ;  /* 0x0000000819187825 */ /* 0x010fc600078e020e */
[----:B------:R-:W4:Y:S04]  /*3860*/  LDG.E R20, desc[UR16][R20.64] ;  /* 0x0000001014147981 */ /* 0x000f28000c1e1900 */
[----:B------:R-:W4:Y:S01]  /*3870*/  LDG.E.64 R24, desc[UR16][R24.64] ;  /* 0x0000001018187981 */ /* 0x000f22000c1e1b00 */
[----:B--2---:R-:W-:-:S05]  /*3880*/  IMAD.WIDE R28, R2, 0x4, R28 ;  /* 0x00000004021c7825 */ /* 0x004fca00078e021c */
[----:B------:R-:W2:Y:S04]  /*3890*/  LDG.E R2, desc[UR16][R28.64] ;  /* 0x000000101c027981 */ /* 0x000ea8000c1e1900 */
[----:B------:R-:W2:Y:S04]  /*38a0*/  LDG.E R21, desc[UR16][R8.64+0x8] ;  /* 0x0000081008157981 */ /* 0x000ea8000c1e1900 */
[----:B------:R-:W2:Y:S01]  /*38b0*/  LDG.E R29, desc[UR16][R8.64+0x4] ;  /* 0x00000410081d7981 */ /* 0x000ea2000c1e1900 */
[----:B---3--:R-:W-:-:S04]  /*38c0*/  IMAD.WIDE R14, R7, 0x8, R14 ;  /* 0x00000008070e7825 */ /* 0x008fc800078e020e */
[----:B------:R-:W-:Y:S02]  /*38d0*/  IMAD.WIDE R6, R6, 0x4, R10 ;  /* 0x0000000406067825 */ /* 0x000fe400078e020a */
[----:B------:R-:W4:Y:S04]  /*38e0*/  LDG.E R11, desc[UR16][R18.64+0x18] ;  /* 0x00001810120b7981 */ /* 0x000f28000c1e1900 */
[----:B------:R-:W3:Y:S04]  /*38f0*/  LDG.E R10, desc[UR16][R18.64+0x1c] ;  /* 0x00001c10120a7981 */ /* 0x000ee8000c1e1900 */
[----:B------:R-:W3:Y:S04]  /*3900*/  LDG.E.64 R14, desc[UR16][R14.64] ;  /* 0x000000100e0e7981 */ /* 0x000ee8000c1e1b00 */
[----:B------:R-:W2:Y:S01]  /*3910*/  LDG.E R6, desc[UR16][R6.64] ;  /* 0x0000001006067981 */ /* 0x000ea2000c1e1900 */
[----:B-----5:R-:W-:-:S03]  /*3920*/  IMAD.WIDE R16, R4, 0x4, R16 ;  /* 0x0000000404107825 */ /* 0x020fc600078e0210 */
[----:B------:R-:W5:Y:S01]  /*3930*/  LDG.E R4, desc[UR16][R8.64+0xc] ;  /* 0x00000c1008047981 */ /* 0x000f62000c1e1900 */
[----:B------:R-:W-:-:S03]  /*3940*/  IMAD.WIDE R22, R27, 0x4, R22 ;  /* 0x000000041b167825 */ /* 0x000fc600078e0216 */
[----:B------:R-:W5:Y:S04]  /*3950*/  LDG.E R16, desc[UR16][R16.64] ;  /* 0x0000001010107981 */ /* 0x000f68000c1e1900 */
[----:B------:R-:W5:Y:S04]  /*3960*/  LDG.E R27, desc[UR16][R8.64+0x10] ;  /* 0x00001010081b7981 */ /* 0x000f68000c1e1900 */
[----:B------:R-:W5:Y:S04]  /*3970*/  LDG.E R22, desc[UR16][R22.64] ;  /* 0x0000001016167981 */ /* 0x000f68000c1e1900 */
[----:B------:R-:W5:Y:S01]  /*3980*/  LDG.E R7, desc[UR16][R8.64+0x14] ;  /* 0x0000141008077981 */ /* 0x000f62000c1e1900 */
[----:B----4-:R-:W-:-:S06]  /*3990*/  IMAD.WIDE R24, R11, 0x4, R24 ;  /* 0x000000040b187825 */ /* 0x010fcc00078e0218 */
[----:B------:R-:W4:Y:S01]  /*39a0*/  LDG.E R25, desc[UR16][R24.64] ;  /* 0x0000001018197981 */ /* 0x000f22000c1e1900 */
[----:B---3--:R-:W-:-:S03]  /*39b0*/  IMAD.WIDE R10, R10, 0x4, R14 ;  /* 0x000000040a0a7825 */ /* 0x008fc600078e020e */
[----:B------:R-:W4:Y:S04]  /*39c0*/  LDG.E R14, desc[UR16][R8.64+0x18] ;  /* 0x00001810080e7981 */ /* 0x000f28000c1e1900 */
[----:B------:R-:W3:Y:S04]  /*39d0*/  LDG.E R15, desc[UR16][R8.64+0x1c] ;  /* 0x00001c10080f7981 */ /* 0x000ee8000c1e1900 */
[----:B------:R-:W3:Y:S01]  /*39e0*/  LDG.E R10, desc[UR16][R10.64] ;  /* 0x000000100a0a7981 */ /* 0x000ee2000c1e1900 */
[----:B------:R-:W-:Y:S02]  /*39f0*/  SEL R18, RZ, 0x1, P0 ;  /* 0x00000001ff127807 */ /* 0x000fe40000000000 */
[----:B--2---:R-:W-:-:S02]  /*3a00*/  ISETP.NE.AND P0, PT, R2, R29, PT ;  /* 0x0000001d0200720c */ /* 0x004fc40003f05270 */
[----:B------:R-:W-:Y:S02]  /*3a10*/  ISETP.NE.AND P1, PT, R20, R21, PT ;  /* 0x000000151400720c */ /* 0x000fe40003f25270 */
[----:B------:R-:W-:Y:S02]  /*3a20*/  VIMNMX R18, PT, PT, R18, R3, !PT ;  /* 0x0000000312127248 */ /* 0x000fe40007fe0100 */
[----:B------:R-:W-:Y:S02]  /*3a30*/  SEL R3, RZ, 0x1, P0 ;  /* 0x00000001ff037807 */ /* 0x000fe40000000000 */
[----:B------:R-:W-:Y:S02]  /*3a40*/  SEL R2, RZ, 0x1, P1 ;  /* 0x00000001ff027807 */ /* 0x000fe40000800000 */
[----:B-----5:R-:W-:Y:S02]  /*3a50*/  ISETP.NE.AND P0, PT, R6, R4, PT ;  /* 0x000000040600720c */ /* 0x020fe40003f05270 */
[----:B------:R-:W-:-:S02]  /*3a60*/  ISETP.NE.AND P1, PT, R16, R27, PT ;  /* 0x0000001b1000720c */ /* 0x000fc40003f25270 */
[----:B------:R-:W-:Y:S01]  /*3a70*/  VIMNMX3.U32 R2, R18, R3, R2, !PT ;  /* 0x000000031202720f */ /* 0x000fe20007800002 */
[----:B------:R-:W-:Y:S01]  /*3a80*/  VIADD R5, R5, 0x8 ;  /* 0x0000000805057836 */ /* 0x000fe20000000000 */
[----:B------:R-:W-:Y:S02]  /*3a90*/  SEL R3, RZ, 0x1, P0 ;  /* 0x00000001ff037807 */ /* 0x000fe40000000000 */
[----:B------:R-:W-:Y:S02]  /*3aa0*/  SEL R4, RZ, 0x1, P1 ;  /* 0x00000001ff047807 */ /* 0x000fe40000800000 */
[----:B------:R-:W-:Y:S02]  /*3ab0*/  ISETP.NE.AND P0, PT, R22, R7, PT ;  /* 0x000000071600720c */ /* 0x000fe40003f05270 */
[----:B------:R-:W-:Y:S02]  /*3ac0*/  VIMNMX3.U32 R2, R2, R3, R4, !PT ;  /* 0x000000030202720f */ /* 0x000fe40007800004 */
[----:B------:R-:W-:-:S02]  /*3ad0*/  SEL R3, RZ, 0x1, P0 ;  /* 0x00000001ff037807 */ /* 0x000fc40000000000 */
[----:B------:R-:W-:Y:S02]  /*3ae0*/  ISETP.NE.AND P0, PT, R5, R0, PT ;  /* 0x000000000500720c */ /* 0x000fe40003f05270 */
[----:B----4-:R-:W-:-:S04]  /*3af0*/  ISETP.NE.AND P1, PT, R25, R14, PT ;  /* 0x0000000e1900720c */ /* 0x010fc80003f25270 */
[----:B------:R-:W-:Y:S02]  /*3b00*/  SEL R4, RZ, 0x1, P1 ;  /* 0x00000001ff047807 */ /* 0x000fe40000800000 */
[----:B---3--:R-:W-:Y:S02]  /*3b10*/  ISETP.NE.AND P2, PT, R10, R15, PT ;  /* 0x0000000f0a00720c */ /* 0x008fe40003f45270 */
[----:B------:R-:W-:Y:S02]  /*3b20*/  VIMNMX3.U32 R3, R2, R3, R4, !PT ;  /* 0x000000030203720f */ /* 0x000fe40007800004 */
[----:B------:R-:W-:-:S04]  /*3b30*/  SEL R6, RZ, 0x1, P2 ;  /* 0x00000001ff067807 */ /* 0x000fc80001000000 */
[----:B------:R-:W-:Y:S01]  /*3b40*/  VIMNMX.U32 R3, PT, PT, R3, R6, !PT ;  /* 0x0000000603037248 */ /* 0x000fe20007fe0000 */
[----:B------:R-:W-:Y:S06]  /*3b50*/  @P0 BRA `(.L_x_58) ;  /* 0xfffffff800a40947 */ /* 0x000fec000383ffff */
.L_x_57:
[----:B------:R-:W-:Y:S05]  /*3b60*/  BRA.U !UP1, `(.L_x_50) ;  /* 0x0000000509907547 */ /* 0x000fea000b800000 */
[----:B------:R-:W-:Y:S02]  /*3b70*/  UISETP.GE.U32.AND UP0, UPT, UR5, 0x4, UPT ;  /* 0x000000040500788c */ /* 0x000fe4000bf06070 */
[----:B------:R-:W-:-:S04]  /*3b80*/  ULOP3.LUT UR6, UR4, 0x3, URZ, 0xc0, !UPT ;  /* 0x0000000304067892 */ /* 0x000fc8000f8ec0ff */
[----:B------:R-:W-:-:S03]  /*3b90*/  UISETP.NE.AND UP1, UPT, UR6, URZ, UPT ;  /* 0x000000ff0600728c */ /* 0x000fc6000bf25270 */
[----:B------:R-:W-:Y:S08]  /*3ba0*/  BRA.U !UP0, `(.L_x_59) ;  /* 0x0000000108b87547 */ /* 0x000ff0000b800000 */
[----:B------:R-:W3:Y:S08]  /*3bb0*/  LDC.64 R8, c[0x0][0x390] ;  /* 0x0000e400ff087b82 */ /* 0x000ef00000000a00 */
[----:B------:R-:W4:Y:S08]  /*3bc0*/  LDC.64 R6, c[0x0][0x3b8] ;  /* 0x0000ee00ff067b82 */ /* 0x000f300000000a00 */
[----:B------:R-:W5:Y:S01]  /*3bd0*/  LDC.64 R20, c[0x0][0x398] ;  /* 0x0000e600ff147b82 */ /* 0x000f620000000a00 */
[----:B---3--:R-:W-:-:S07]  /*3be0*/  IMAD.WIDE.U32 R8, R0, 0x4, R8 ;  /* 0x0000000400087825 */ /* 0x008fce00078e0008 */
[----:B------:R-:W3:Y:S01]  /*3bf0*/  LDC.64 R24, c[0x0][0x3a0] ;  /* 0x0000e800ff187b82 */ /* 0x000ee20000000a00 */
[----:B------:R-:W4:Y:S04]  /*3c00*/  LDG.E R5, desc[UR16][R8.64] ;  /* 0x0000001008057981 */ /* 0x000f28000c1e1900 */
[----:B------:R-:W3:Y:S04]  /*3c10*/  LDG.E R11, desc[UR16][R8.64+0x4] ;  /* 0x00000410080b7981 */ /* 0x000ee8000c1e1900 */
[----:B01----:R-:W3:Y:S04]  /*3c20*/  LDG.E R15, desc[UR16][R8.64+0x8] ;  /* 0x00000810080f7981 */ /* 0x003ee8000c1e1900 */
[----:B--2---:R-:W2:Y:S01]  /*3c30*/  LDG.E R17, desc[UR16][R8.64+0xc] ;  /* 0x00000c1008117981 */ /* 0x004ea2000c1e1900 */
[----:B-----5:R-:W-:-:S05]  /*3c40*/  IMAD.WIDE.U32 R20, R0, 0x4, R20 ;  /* 0x0000000400147825 */ /* 0x020fca00078e0014 */
[----:B------:R-:W5:Y:S04]  /*3c50*/  LDG.E R19, desc[UR16][R20.64] ;  /* 0x0000001014137981 */ /* 0x000f68000c1e1900 */
[----:B------:R-:W5:Y:S04]  /*3c60*/  LDG.E R2, desc[UR16][R20.64+0x8] ;  /* 0x0000081014027981 */ /* 0x000f68000c1e1900 */
[----:B------:R-:W5:Y:S01]  /*3c70*/  LDG.E R9, desc[UR16][R20.64+0xc] ;  /* 0x00000c1014097981 */ /* 0x000f62000c1e1900 */
[----:B----4-:R-:W-:-:S04]  /*3c80*/  IMAD.WIDE R4, R5, 0x8, R6 ;  /* 0x0000000805047825 */ /* 0x010fc800078e0206 */
[--C-:B---3--:R-:W-:Y:S02]  /*3c90*/  IMAD.WIDE R10, R11, 0x8, R6.reuse ;  /* 0x000000080b0a7825 */ /* 0x108fe400078e0206 */
[----:B------:R-:W5:Y:S02]  /*3ca0*/  LDG.E.64 R4, desc[UR16][R4.64] ;  /* 0x0000001004047981 */ /* 0x000f64000c1e1b00 */
[--C-:B------:R-:W-:Y:S02]  /*3cb0*/  IMAD.WIDE R14, R15, 0x8, R6.reuse ;  /* 0x000000080f0e7825 */ /* 0x100fe400078e0206 */
[----:B------:R-:W3:Y:S02]  /*3cc0*/  LDG.E.64 R10, desc[UR16][R10.64] ;  /* 0x000000100a0a7981 */ /* 0x000ee4000c1e1b00 */
[----:B--2---:R-:W-:Y:S02]  /*3cd0*/  IMAD.WIDE R6, R17, 0x8, R6 ;  /* 0x0000000811067825 */ /* 0x004fe400078e0206 */
[----:B------:R-:W3:Y:S04]  /*3ce0*/  LDG.E R17, desc[UR16][R20.64+0x4] ;  /* 0x0000041014117981 */ /* 0x000ee8000c1e1900 */
[----:B------:R-:W2:Y:S04]  /*3cf0*/  LDG.E.64 R14, desc[UR16][R14.64] ;  /* 0x000000100e0e7981 */ /* 0x000ea8000c1e1b00 */
[----:B------:R-:W4:Y:S01]  /*3d00*/  LDG.E.64 R6, desc[UR16][R6.64] ;  /* 0x0000001006067981 */ /* 0x000f22000c1e1b00 */
[----:B-----5:R-:W-:-:S04]  /*3d10*/  IMAD.WIDE R22, R19, 0x4, R4 ;  /* 0x0000000413167825 */ /* 0x020fc800078e0204 */
[----:B------:R-:W-:Y:S02]  /*3d20*/  IMAD.WIDE.U32 R4, R0, 0x4, R24 ;  /* 0x0000000400047825 */ /* 0x000fe400078e0018 */
[----:B------:R-:W5:Y:S02]  /*3d30*/  LDG.E R22, desc[UR16][R22.64] ;  /* 0x0000001016167981 */ /* 0x000f64000c1e1900 */
[----:B---3--:R-:W-:Y:S02]  /*3d40*/  IMAD.WIDE R16, R17, 0x4, R10 ;  /* 0x0000000411107825 */ /* 0x008fe400078e020a */
[----:B------:R-:W5:Y:S02]  /*3d50*/  LDG.E R21, desc[UR16][R4.64] ;  /* 0x0000001004157981 */ /* 0x000f64000c1e1900 */
[----:B--2---:R-:W-:Y:S02]  /*3d60*/  IMAD.WIDE R18, R2, 0x4, R14 ;  /* 0x0000000402127825 */ /* 0x004fe400078e020e */
[----:B------:R-:W2:Y:S02]  /*3d70*/  LDG.E R11, desc[UR16][R4.64+0x4] ;  /* 0x00000410040b7981 */ /* 0x000ea4000c1e1900 */
[----:B----4-:R-:W-:-:S02]  /*3d80*/  IMAD.WIDE R8, R9, 0x4, R6 ;  /* 0x0000000409087825 */ /* 0x010fc400078e0206 */
[----:B------:R-:W2:Y:S04]  /*3d90*/  LDG.E R16, desc[UR16][R16.64] ;  /* 0x0000001010107981 */ /* 0x000ea8000c1e1900 */
[----:B------:R-:W3:Y:S04]  /*3da0*/  LDG.E R15, desc[UR16][R4.64+0x8] ;  /* 0x00000810040f7981 */ /* 0x000ee8000c1e1900 */
[----:B------:R-:W4:Y:S04]  /*3db0*/  LDG.E R7, desc[UR16][R4.64+0xc] ;  /* 0x00000c1004077981 */ /* 0x000f28000c1e1900 */
[----:B------:R-:W3:Y:S04]  /*3dc0*/  LDG.E R18, desc[UR16][R18.64] ;  /* 0x0000001012127981 */ /* 0x000ee8000c1e1900 */
[----:B------:R-:W4:Y:S01]  /*3dd0*/  LDG.E R8, desc[UR16][R8.64] ;  /* 0x0000001008087981 */ /* 0x000f22000c1e1900 */
[----:B------:R-:W-:-:S02]  /*3de0*/  IADD3 R0, PT, PT, R0, 0x4, RZ ;  /* 0x0000000400007810 */ /* 0x000fc40007ffe0ff */
[----:B-----5:R-:W-:-:S04]  /*3df0*/  ISETP.NE.AND P0, PT, R22, R21, PT ;  /* 0x000000151600720c */ /* 0x020fc80003f05270 */
[----:B------:R-:W-:Y:S02]  /*3e00*/  SEL R2, RZ, 0x1, P0 ;  /* 0x00000001ff027807 */ /* 0x000fe40000000000 */
[----:B--2---:R-:W-:-:S04]  /*3e10*/  ISETP.NE.AND P1, PT, R16, R11, PT ;  /* 0x0000000b1000720c */ /* 0x004fc80003f25270 */
[----:B------:R-:W-:-:S04]  /*3e20*/  SEL R6, RZ, 0x1, P1 ;  /* 0x00000001ff067807 */ /* 0x000fc80000800000 */
[----:B------:R-:W-:Y:S02]  /*3e30*/  VIMNMX3.U32 R2, R3, R2, R6, !PT ;  /* 0x000000020302720f */ /* 0x000fe40007800006 */
[----:B---3--:R-:W-:Y:S02]  /*3e40*/  ISETP.NE.AND P2, PT, R18, R15, PT ;  /* 0x0000000f1200720c */ /* 0x008fe40003f45270 */
[----:B----4-:R-:W-:Y:S02]  /*3e50*/  ISETP.NE.AND P3, PT, R8, R7, PT ;  /* 0x000000070800720c */ /* 0x010fe40003f65270 */
[----:B------:R-:W-:Y:S02]  /*3e60*/  SEL R7, RZ, 0x1, P2 ;  /* 0x00000001ff077807 */ /* 0x000fe40001000000 */
[----:B------:R-:W-:-:S04]  /*3e70*/  SEL R4, RZ, 0x1, P3 ;  /* 0x00000001ff047807 */ /* 0x000fc80001800000 */
[----:B------:R-:W-:-:S07]  /*3e80*/  VIMNMX3.U32 R3, R2, R7, R4, !PT ;  /* 0x000000070203720f */ /* 0x000fce0007800004 */
.L_x_59:
[----:B------:R-:W-:Y:S05]  /*3e90*/  BRA.U !UP1, `(.L_x_50) ;  /* 0x0000000109c47547 */ /* 0x000fea000b800000 */
[----:B------:R-:W-:Y:S02]  /*3ea0*/  UISETP.NE.AND UP0, UPT, UR6, 0x1, UPT ;  /* 0x000000010600788c */ /* 0x000fe4000bf05270 */
[----:B------:R-:W-:-:S04]  /*3eb0*/  ULOP3.LUT UR4, UR4, 0x1, URZ, 0xc0, !UPT ;  /* 0x0000000104047892 */ /* 0x000fc8000f8ec0ff */
[----:B------:R-:W-:-:S03]  /*3ec0*/  UISETP.NE.U32.AND UP1, UPT, UR4, 0x1, UPT ;  /* 0x000000010400788c */ /* 0x000fc6000bf25070 */
[----:B------:R-:W-:Y:S08]  /*3ed0*/  BRA.U !UP0, `(.L_x_60) ;  /* 0x00000001086c7547 */ /* 0x000ff0000b800000 */
[----:B------:R-:W3:Y:S08]  /*3ee0*/  LDC.64 R4, c[0x0][0x390] ;  /* 0x0000e400ff047b82 */ /* 0x000ef00000000a00 */
[----:B------:R-:W4:Y:S08]  /*3ef0*/  LDC.64 R8, c[0x0][0x3b8] ;  /* 0x0000ee00ff087b82 */ /* 0x000f300000000a00 */
[----:B------:R-:W5:Y:S01]  /*3f00*/  LDC.64 R6, c[0x0][0x398] ;  /* 0x0000e600ff067b82 */ /* 0x000f620000000a00 */
[----:B---3--:R-:W-:-:S05]  /*3f10*/  IMAD.WIDE.U32 R4, R0, 0x4, R4 ;  /* 0x0000000400047825 */ /* 0x008fca00078e0004 */
[----:B------:R-:W4:Y:S04]  /*3f20*/  LDG.E R11, desc[UR16][R4.64] ;  /* 0x00000010040b7981 */ /* 0x000f28000c1e1900 */
[----:B01----:R-:W3:Y:S01]  /*3f30*/  LDG.E R15, desc[UR16][R4.64+0x4] ;  /* 0x00000410040f7981 */ /* 0x003ee2000c1e1900 */
[----:B-----5:R-:W-:-:S05]  /*3f40*/  IMAD.WIDE.U32 R6, R0, 0x4, R6 ;  /* 0x0000000400067825 */ /* 0x020fca00078e0006 */
[----:B--2---:R-:W2:Y:S04]  /*3f50*/  LDG.E R17, desc[UR16][R6.64] ;  /* 0x0000001006117981 */ /* 0x004ea8000c1e1900 */
[----:B------:R-:W5:Y:S01]  /*3f60*/  LDG.E R19, desc[UR16][R6.64+0x4] ;  /* 0x0000041006137981 */ /* 0x000f62000c1e1900 */
[----:B----4-:R-:W-:-:S04]  /*3f70*/  IMAD.WIDE R10, R11, 0x8, R8 ;  /* 0x000000080b0a7825 */ /* 0x010fc800078e0208 */
[----:B---3--:R-:W-:Y:S02]  /*3f80*/  IMAD.WIDE R14, R15, 0x8, R8 ;  /* 0x000000080f0e7825 */ /* 0x008fe400078e0208 */
[----:B------:R-:W2:Y:S01]  /*3f90*/  LDG.E.64 R10, desc[UR16][R10.64] ;  /* 0x000000100a0a7981 */ /* 0x000ea2000c1e1b00 */
[----:B------:R-:W0:Y:S03]  /*3fa0*/  LDC.64 R8, c[0x0][0x3a0] ;  /* 0x0000e800ff087b82 */ /* 0x000e260000000a00 */
[----:B------:R-:W5:Y:S01]  /*3fb0*/  LDG.E.64 R14, desc[UR16][R14.64] ;  /* 0x000000100e0e7981 */ /* 0x000f62000c1e1b00 */
[----:B0-----:R-:W-:-:S05]  /*3fc0*/  IMAD.WIDE.U32 R8, R0, 0x4, R8 ;  /* 0x0000000400087825 */ /* 0x001fca00078e0008 */
[----:B------:R-:W3:Y:S01]  /*3fd0*/  LDG.E R21, desc[UR16][R8.64+0x4] ;  /* 0x0000041008157981 */ /* 0x000ee2000c1e1900 */
[----:B--2---:R-:W-:-:S04]  /*3fe0*/  IMAD.WIDE R4, R17, 0x4, R10 ;  /* 0x0000000411047825 */ /* 0x004fc800078e020a */
[----:B-----5:R-:W-:Y:S02]  /*3ff0*/  IMAD.WIDE R16, R19, 0x4, R14 ;  /* 0x0000000413107825 */ /* 0x020fe400078e020e */
[----:B------:R-:W2:Y:S04]  /*4000*/  LDG.E R19, desc[UR16][R8.64] ;  /* 0x0000001008137981 */ /* 0x000ea8000c1e1900 */
[----:B------:R-:W2:Y:S04]  /*4010*/  LDG.E R4, desc[UR16][R4.64] ;  /* 0x0000001004047981 */ /* 0x000ea8000c1e1900 */
[----:B------:R-:W3:Y:S01]  /*4020*/  LDG.E R16, desc[UR16][R16.64] ;  /* 0x0000001010107981 */ /* 0x000ee2000c1e1900 */
[----:B------:R-:W-:Y:S01]  /*4030*/  VIADD R0, R0, 0x2 ;  /* 0x0000000200007836 */ /* 0x000fe20000000000 */
[----:B--2---:R-:W-:-:S02]  /*4040*/  ISETP.NE.AND P0, PT, R4, R19, PT ;  /* 0x000000130400720c */ /* 0x004fc40003f05270 */
[----:B---3--:R-:W-:Y:S02]  /*4050*/  ISETP.NE.AND P1, PT, R16, R21, PT ;  /* 0x000000151000720c */ /* 0x008fe40003f25270 */
[----:B------:R-:W-:Y:S02]  /*4060*/  SEL R2, RZ, 0x1, P0 ;  /* 0x00000001ff027807 */ /* 0x000fe40000000000 */
[----:B------:R-:W-:-:S04]  /*4070*/  SEL R6, RZ, 0x1, P1 ;  /* 0x00000001ff067807 */ /* 0x000fc80000800000 */
[----:B------:R-:W-:-:S07]  /*4080*/  VIMNMX3.U32 R3, R3, R2, R6, !PT ;  /* 0x000000020303720f */ /* 0x000fce0007800006 */
.L_x_60:
[----:B------:R-:W-:Y:S05]  /*4090*/  BRA.U UP1, `(.L_x_50) ;  /* 0x0000000101447547 */ /* 0x000fea000b800000 */
[----:B------:R-:W3:Y:S08]  /*40a0*/  LDC.64 R4, c[0x0][0x390] ;  /* 0x0000e400ff047b82 */ /* 0x000ef00000000a00 */
[----:B------:R-:W4:Y:S08]  /*40b0*/  LDC.64 R6, c[0x0][0x398] ;  /* 0x0000e600ff067b82 */ /* 0x000f300000000a00 */
[----:B------:R-:W5:Y:S01]  /*40c0*/  LDC.64 R8, c[0x0][0x3b8] ;  /* 0x0000ee00ff087b82 */ /* 0x000f620000000a00 */
[----:B---3--:R-:W-:-:S07]  /*40d0*/  IMAD.WIDE.U32 R4, R0, 0x4, R4 ;  /* 0x0000000400047825 */ /* 0x008fce00078e0004 */
[----:B01----:R-:W0:Y:S01]  /*40e0*/  LDC.64 R14, c[0x0][0x3a0] ;  /* 0x0000e800ff0e7b82 */ /* 0x003e220000000a00 */
[----:B------:R-:W5:Y:S01]  /*40f0*/  LDG.E R5, desc[UR16][R4.64] ;  /* 0x0000001004057981 */ /* 0x000f62000c1e1900 */
[----:B----4-:R-:W-:-:S06]  /*4100*/  IMAD.WIDE.U32 R6, R0, 0x4, R6 ;  /* 0x0000000400067825 */ /* 0x010fcc00078e0006 */
[----:B------:R-:W3:Y:S01]  /*4110*/  LDG.E R7, desc[UR16][R6.64] ;  /* 0x0000001006077981 */ /* 0x000ee2000c1e1900 */
[----:B-----5:R-:W-:-:S06]  /*4120*/  IMAD.WIDE R8, R5, 0x8, R8 ;  /* 0x0000000805087825 */ /* 0x020fcc00078e0208 */
[----:B------:R-:W3:Y:S01]  /*4130*/  LDG.E.64 R8, desc[UR16][R8.64] ;  /* 0x0000001008087981 */ /* 0x000ee2000c1e1b00 */
[----:B0-----:R-:W-:-:S06]  /*4140*/  IMAD.WIDE.U32 R14, R0, 0x4, R14 ;  /* 0x00000004000e7825 */ /* 0x001fcc00078e000e */
[----:B------:R-:W4:Y:S01]  /*4150*/  LDG.E R15, desc[UR16][R14.64] ;  /* 0x000000100e0f7981 */ /* 0x000f22000c1e1900 */
[----:B---3--:R-:W-:-:S06]  /*4160*/  IMAD.WIDE R10, R7, 0x4, R8 ;  /* 0x00000004070a7825 */ /* 0x008fcc00078e0208 */
[----:B------:R-:W4:Y:S02]  /*4170*/  LDG.E R10, desc[UR16][R10.64] ;  /* 0x000000100a0a7981 */ /* 0x000f24000c1e1900 */
[----:B----4-:R-:W-:-:S04]  /*4180*/  ISETP.NE.AND P0, PT, R10, R15, PT ;  /* 0x0000000f0a00720c */ /* 0x010fc80003f05270 */
[----:B------:R-:W-:-:S04]  /*4190*/  SEL R0, RZ, 0x1, P0 ;  /* 0x00000001ff007807 */ /* 0x000fc80000000000 */
[----:B------:R-:W-:-:S07]  /*41a0*/  VIMNMX.U32 R3, PT, PT, R3, R0, !PT ;  /* 0x0000000003037248 */ /* 0x000fce0007fe0000 */
.L_x_50:
[----:B------:R-:W-:Y:S01]  /*41b0*/  STG.E desc[UR16][R12.64], R3 ;  /* 0x000000030c007986 */ /* 0x000fe2000c101910 */
[----:B------:R-:W-:Y:S05]  /*41c0*/  EXIT ;  /* 0x000000000000794d */ /* 0x000fea0003800000 */
        .weak           $__internal_0_$__cuda_sm20_div_s64
        .type           $__internal_0_$__cuda_sm20_div_s64,@function
        .size           $__internal_0_$__cuda_sm20_div_s64,(.L_x_83 - $__internal_0_$__cuda_sm20_div_s64)
$__internal_0_$__cuda_sm20_div_s64:
[----:B------:R-:W-:Y:S02]  /*41d0*/  IADD3 R19, P1, PT, RZ, -R22, RZ ;  /* 0x80000016ff137210 */ /* 0x000fe40007f3e0ff */
[----:B------:R-:W-:Y:S02]  /*41e0*/  ISETP.GE.AND P0, PT, R0, RZ, PT ;  /* 0x000000ff0000720c */ /* 0x000fe40003f06270 */
[----:B------:R-:W-:Y:S02]  /*41f0*/  IADD3.X R7, PT, PT, RZ, ~R0, RZ, P1, !PT ;  /* 0x80000000ff077210 */ /* 0x000fe40000ffe4ff */
[----:B------:R-:W-:Y:S02]  /*4200*/  SEL R18, R19, R22, !P0 ;  /* 0x0000001613127207 */ /* 0x000fe40004000000 */
[----:B------:R-:W-:Y:S02]  /*4210*/  SEL R19, R7, R0, !P0 ;  /* 0x0000000007137207 */ /* 0x000fe40004000000 */
[----:B------:R-:W-:-:S02]  /*4220*/  ISETP.GE.AND P3, PT, R3, RZ, PT ;  /* 0x000000ff0300720c */ /* 0x000fc40003f66270 */
[----:B------:R-:W0:Y:S08]  /*4230*/  I2F.U64.RP R20, R18 ;  /* 0x0000001200147312 */ /* 0x000e300000309000 */
[----:B0-----:R-:W0:Y:S02]  /*4240*/  MUFU.RCP R9, R20 ;  /* 0x0000001400097308 */ /* 0x001e240000001000 */
[----:B0-----:R-:W-:-:S06]  /*4250*/  VIADD R9, R9, 0x1ffffffe ;  /* 0x1ffffffe09097836 */ /* 0x001fcc0000000000 */
[----:B------:R-:W0:Y:S02]  /*4260*/  F2I.U64.TRUNC R24, R9 ;  /* 0x0000000900187311 */ /* 0x000e24000020d800 */
[----:B0-----:R-:W-:-:S04]  /*4270*/  IMAD.WIDE.U32 R8, R24, R18, RZ ;  /* 0x0000001218087225 */ /* 0x001fc800078e00ff */
[C---:B------:R-:W-:Y:S01]  /*4280*/  IMAD R7, R24.reuse, R19, R9 ;  /* 0x0000001318077224 */ /* 0x040fe200078e0209 */
[----:B------:R-:W-:Y:S01]  /*4290*/  IADD3 R10, P0, PT, RZ, -R8, RZ ;  /* 0x80000008ff0a7210 */ /* 0x000fe20007f1e0ff */
[----:B------:R-:W-:Y:S02]  /*42a0*/  IMAD.MOV.U32 R21, RZ, RZ, R24 ;  /* 0x000000ffff157224 */ /* 0x000fe400078e0018 */
[----:B------:R-:W-:Y:S02]  /*42b0*/  IMAD R8, R25, R18, R7 ;  /* 0x0000001219087224 */ /* 0x000fe400078e0207 */
[----:B------:R-:W-:-:S03]  /*42c0*/  IMAD.HI.U32 R20, R24, R10, RZ ;  /* 0x0000000a18147227 */ /* 0x000fc600078e00ff */
[----:B------:R-:W-:-:S05]  /*42d0*/  IADD3.X R8, PT, PT, RZ, ~R8, RZ, P0, !PT ;  /* 0x80000008ff087210 */ /* 0x000fca00007fe4ff */
[----:B------:R-:W-:-:S04]  /*42e0*/  IMAD.WIDE.U32 R20, P0, R24, R8, R20 ;  /* 0x0000000818147225 */ /* 0x000fc80007800014 */
[C---:B------:R-:W-:Y:S02]  /*42f0*/  IMAD R7, R25.reuse, R8, RZ ;  /* 0x0000000819077224 */ /* 0x040fe400078e02ff */
[----:B------:R-:W-:-:S04]  /*4300*/  IMAD.HI.U32 R10, P1, R25, R10, R20 ;  /* 0x0000000a190a7227 */ /* 0x000fc80007820014 */
[----:B------:R-:W-:Y:S01]  /*4310*/  IMAD.HI.U32 R8, R25, R8, RZ ;  /* 0x0000000819087227 */ /* 0x000fe200078e00ff */
[----:B------:R-:W-:-:S04]  /*4320*/  IADD3 R21, P2, PT, R7, R10, RZ ;  /* 0x0000000a07157210 */ /* 0x000fc80007f5e0ff */
[----:B------:R-:W-:Y:S01]  /*4330*/  IADD3.X R8, PT, PT, R8, R25, RZ, P0, !PT ;  /* 0x0000001908087210 */ /* 0x000fe200007fe4ff */
[----:B------:R-:W-:-:S03]  /*4340*/  IMAD.WIDE.U32 R24, R21, R18, RZ ;  /* 0x0000001215187225 */ /* 0x000fc600078e00ff */
[----:B------:R-:W-:Y:S01]  /*4350*/  IADD3.X R8, PT, PT, RZ, RZ, R8, P2, P1 ;  /* 0x000000ffff087210 */ /* 0x000fe200017e2408 */
[----:B------:R-:W-:Y:S01]  /*4360*/  IMAD R7, R21, R19, R25 ;  /* 0x0000001315077224 */ /* 0x000fe200078e0219 */
[----:B------:R-:W-:-:S03]  /*4370*/  IADD3 R9, P0, PT, RZ, -R24, RZ ;  /* 0x80000018ff097210 */ /* 0x000fc60007f1e0ff */
[----:B------:R-:W-:Y:S02]  /*4380*/  IMAD R7, R8, R18, R7 ;  /* 0x0000001208077224 */ /* 0x000fe400078e0207 */
[----:B------:R-:W-:-:S04]  /*4390*/  IMAD.HI.U32 R20, R21, R9, RZ ;  /* 0x0000000915147227 */ /* 0x000fc800078e00ff */
[----:B------:R-:W-:-:S04]  /*43a0*/  IMAD.X R7, RZ, RZ, ~R7, P0 ;  /* 0x000000ffff077224 */ /* 0x000fc800000e0e07 */
[----:B------:R-:W-:Y:S01]  /*43b0*/  IMAD.WIDE.U32 R24, P0, R21, R7, R20 ;  /* 0x0000000715187225 */ /* 0x000fe20007800014 */
[----:B------:R-:W-:-:S03]  /*43c0*/  IADD3 R21, P4, PT, RZ, -R11, RZ ;  /* 0x8000000bff157210 */ /* 0x000fc60007f9e0ff */
[C---:B------:R-:W-:Y:S01]  /*43d0*/  IMAD R10, R8.reuse, R7, RZ ;  /* 0x00000007080a7224 */ /* 0x040fe200078e02ff */
[----:B------:R-:W-:Y:S01]  /*43e0*/  SEL R21, R21, R11, !P3 ;  /* 0x0000000b15157207 */ /* 0x000fe20005800000 */
[C---:B------:R-:W-:Y:S01]  /*43f0*/  IMAD.HI.U32 R9, P1, R8.reuse, R9, R24 ;  /* 0x0000000908097227 */ /* 0x040fe20007820018 */
[----:B------:R-:W-:Y:S02]  /*4400*/  IADD3.X R20, PT, PT, RZ, ~R3, RZ, P4, !PT ;  /* 0x80000003ff147210 */ /* 0x000fe400027fe4ff */
[----:B------:R-:W-:Y:S01]  /*4410*/  MOV R25, RZ ;  /* 0x000000ff00197202 */ /* 0x000fe20000000f00 */
[----:B------:R-:W-:Y:S01]  /*4420*/  IMAD.HI.U32 R7, R8, R7, RZ ;  /* 0x0000000708077227 */ /* 0x000fe200078e00ff */
[----:B------:R-:W-:Y:S02]  /*4430*/  IADD3 R10, P2, PT, R10, R9, RZ ;  /* 0x000000090a0a7210 */ /* 0x000fe40007f5e0ff */
[-C--:B------:R-:W-:Y:S01]  /*4440*/  SEL R9, R20, R3.reuse, !P3 ;  /* 0x0000000314097207 */ /* 0x080fe20005800000 */
[----:B------:R-:W-:Y:S01]  /*4450*/  IMAD.X R8, R7, 0x1, R8, P0 ;  /* 0x0000000107087824 */ /* 0x000fe200000e0608 */
[----:B------:R-:W-:Y:S01]  /*4460*/  LOP3.LUT R3, R0, R3, RZ, 0x3c, !PT ;  /* 0x0000000300037212 */ /* 0x000fe200078e3cff */
[----:B------:R-:W-:-:S03]  /*4470*/  IMAD.HI.U32 R24, R10, R21, RZ ;  /* 0x000000150a187227 */ /* 0x000fc600078e00ff */
[----:B------:R-:W-:Y:S01]  /*4480*/  IADD3.X R8, PT, PT, RZ, RZ, R8, P2, P1 ;  /* 0x000000ffff087210 */ /* 0x000fe200017e2408 */
[----:B------:R-:W-:-:S04]  /*4490*/  IMAD.WIDE.U32 R24, R10, R9, R24 ;  /* 0x000000090a187225 */ /* 0x000fc800078e0018 */
[C---:B------:R-:W-:Y:S02]  /*44a0*/  IMAD R7, R8.reuse, R9, RZ ;  /* 0x0000000908077224 */ /* 0x040fe400078e02ff */
[----:B------:R-:W-:-:S04]  /*44b0*/  IMAD.HI.U32 R10, P0, R8, R21, R24 ;  /* 0x00000015080a7227 */ /* 0x000fc80007800018 */
[----:B------:R-:W-:Y:S01]  /*44c0*/  IMAD.HI.U32 R8, R8, R9, RZ ;  /* 0x0000000908087227 */ /* 0x000fe200078e00ff */
[----:B------:R-:W-:-:S03]  /*44d0*/  IADD3 R7, P1, PT, R7, R10, RZ ;  /* 0x0000000a07077210 */ /* 0x000fc60007f3e0ff */
[----:B------:R-:W-:Y:S02]  /*44e0*/  IMAD.X R8, RZ, RZ, R8, P0 ;  /* 0x000000ffff087224 */ /* 0x000fe400000e0608 */
[----:B------:R-:W-:-:S03]  /*44f0*/  IMAD.WIDE.U32 R24, R7, R18, RZ ;  /* 0x0000001207187225 */ /* 0x000fc600078e00ff */
[----:B------:R-:W-:Y:S01]  /*4500*/  IADD3.X R8, PT, PT, RZ, R8, RZ, P1, !PT ;  /* 0x00000008ff087210 */ /* 0x000fe20000ffe4ff */
[----:B------:R-:W-:Y:S01]  /*4510*/  IMAD R23, R7, R19, R25 ;  /* 0x0000001307177224 */ /* 0x000fe200078e0219 */
[----:B------:R-:W-:-:S03]  /*4520*/  IADD3 R21, P1, PT, -R24, R21, RZ ;  /* 0x0000001518157210 */ /* 0x000fc60007f3e1ff */
[-C--:B------:R-:W-:Y:S01]  /*4530*/  IMAD R10, R8, R18.reuse, R23 ;  /* 0x00000012080a7224 */ /* 0x080fe200078e0217 */
[----:B------:R-:W-:-:S03]  /*4540*/  ISETP.GE.U32.AND P0, PT, R21, R18, PT ;  /* 0x000000121500720c */ /* 0x000fc60003f06070 */
[----:B------:R-:W-:Y:S01]  /*4550*/  IMAD.X R9, R9, 0x1, ~R10, P1 ;  /* 0x0000000109097824 */ /* 0x000fe200008e0e0a */
[----:B------:R-:W-:Y:S02]  /*4560*/  IADD3 R24, P1, PT, R21, -R18, RZ ;  /* 0x8000001215187210 */ /* 0x000fe40007f3e0ff */
[----:B------:R-:W-:Y:S02]  /*4570*/  IADD3 R10, P2, PT, R7, 0x1, RZ ;  /* 0x00000001070a7810 */ /* 0x000fe40007f5e0ff */
[CC--:B------:R-:W-:Y:S02]  /*4580*/  ISETP.GE.U32.AND.EX P0, PT, R9.reuse, R19.reuse, PT, P0 ;  /* 0x000000130900720c */ /* 0x0c0fe40003f06100 */
[----:B------:R-:W-:Y:S01]  /*4590*/  IADD3.X R20, PT, PT, R9, ~R19, RZ, P1, !PT ;  /* 0x8000001309147210 */ /* 0x000fe20000ffe4ff */
[----:B------:R-:W-:Y:S01]  /*45a0*/  IMAD.X R23, RZ, RZ, R8, P2 ;  /* 0x000000ffff177224 */ /* 0x000fe200010e0608 */
[----:B------:R-:W-:Y:S02]  /*45b0*/  SEL R21, R24, R21, P0 ;  /* 0x0000001518157207 */ /* 0x000fe40000000000 */
[----:B------:R-:W-:-:S02]  /*45c0*/  SEL R10, R10, R7, P0 ;  /* 0x000000070a0a7207 */ /* 0x000fc40000000000 */
[----:B------:R-:W-:Y:S02]  /*45d0*/  SEL R9, R20, R9, P0 ;  /* 0x0000000914097207 */ /* 0x000fe40000000000 */
[----:B------:R-:W-:Y:S02]  /*45e0*/  ISETP.GE.U32.AND P1, PT, R21, R18, PT ;  /* 0x000000121500720c */ /* 0x000fe40003f26070 */
[----:B------:R-:W-:Y:S02]  /*45f0*/  SEL R23, R23, R8, P0 ;  /* 0x0000000817177207 */ /* 0x000fe40000000000 */
[----:B------:R-:W-:Y:S02]  /*4600*/  IADD3 R7, P2, PT, R10, 0x1, RZ ;  /* 0x000000010a077810 */ /* 0x000fe40007f5e0ff */
[----:B------:R-:W-:Y:S02]  /*4610*/  ISETP.GE.U32.AND.EX P0, PT, R9, R19, PT, P1 ;  /* 0x000000130900720c */ /* 0x000fe40003f06110 */
[----:B------:R-:W-:-:S02]  /*4620*/  IADD3.X R8, PT, PT, RZ, R23, RZ, P2, !PT ;  /* 0x00000017ff087210 */ /* 0x000fc400017fe4ff */
[----:B------:R-:W-:Y:S02]  /*4630*/  SEL R7, R7, R10, P0 ;  /* 0x0000000a07077207 */ /* 0x000fe40000000000 */
[----:B------:R-:W-:Y:S02]  /*4640*/  SEL R23, R8, R23, P0 ;  /* 0x0000001708177207 */ /* 0x000fe40000000000 */
[-C--:B------:R-:W-:Y:S02]  /*4650*/  IADD3 R8, P2, PT, RZ, -R7.reuse, RZ ;  /* 0x80000007ff087210 */ /* 0x080fe40007f5e0ff */
[----:B------:R-:W-:Y:S02]  /*4660*/  ISETP.GE.AND P1, PT, R3, RZ, PT ;  /* 0x000000ff0300720c */ /* 0x000fe40003f26270 */
[----:B------:R-:W-:Y:S01]  /*4670*/  ISETP.NE.U32.AND P0, PT, R22, RZ, PT ;  /* 0x000000ff1600720c */ /* 0x000fe20003f05070 */
[----:B------:R-:W-:Y:S01]  /*4680*/  IMAD.X R10, RZ, RZ, ~R23, P2 ;  /* 0x000000ffff0a7224 */ /* 0x000fe200010e0e17 */
[----:B------:R-:W-:Y:S01]  /*4690*/  SEL R8, R8, R7, !P1 ;  /* 0x0000000708087207 */ /* 0x000fe20004800000 */
[----:B------:R-:W-:Y:S01]  /*46a0*/  HFMA2 R7, -RZ, RZ, 0, 0 ;  /* 0x00000000ff077431 */ /* 0x000fe200000001ff */
[----:B------:R-:W-:-:S02]  /*46b0*/  ISETP.NE.AND.EX P0, PT, R0, RZ, PT, P0 ;  /* 0x000000ff0000720c */ /* 0x000fc40003f05300 */
[----:B------:R-:W-:Y:S02]  /*46c0*/  SEL R10, R10, R23, !P1 ;  /* 0x000000170a0a7207 */ /* 0x000fe40004800000 */
[----:B------:R-:W-:Y:S02]  /*46d0*/  SEL R8, R8, 0xffffffff, P0 ;  /* 0xffffffff08087807 */ /* 0x000fe40000000000 */
[----:B------:R-:W-:Y:S01]  /*46e0*/  SEL R9, R10, 0xffffffff, P0 ;  /* 0xffffffff0a097807 */ /* 0x000fe20000000000 */
[----:B------:R-:W-:Y:S06]  /*46f0*/  RET.REL.NODEC R6 `(evalClauseWithoutDbKernel) ;  /* 0xffffffb806407950 */ /* 0x000fec0003c3ffff */
.L_x_61:
[----:B------:R-:W-:-:S00]  /*4700*/  BRA `(.L_x_61) ;  /* 0xfffffffc00fc7947 */ /* 0x000fc0000383ffff */
[----:B------:R-:W-:-:S00]  /*4710*/  NOP ;  /* 0x0000000000007918 */ /* 0x000fc00000000000 */
        /* <DEDUP_REMOVED lines=14> */
.L_x_83:


//--------------------- .text.evalClauseKernel    --------------------------
	.section	.text.evalClauseKernel,"ax",@progbits
	.align	128
        .global         evalClauseKernel
        .type           evalClauseKernel,@function
        .size           evalClauseKernel,(.L_x_86 - evalClauseKernel)
        .other          evalClauseKernel,@"STO_CUDA_ENTRY STV_DEFAULT"
evalClauseKernel:
.text.evalClauseKernel:
        /* <DEDUP_REMOVED lines=10> */
[----:B------:R-:W1:Y:S01]  /*00a0*/  LDCU.64 UR12, c[0x0][0x358] ;  /* 0x00006b00ff0c77ac */ /* 0x000e620008000a00 */
[----:B0-----:R-:W-:-:S04]  /*00b0*/  LEA R6, P0, R10, UR4, 0x2 ;  /* 0x000000040a067c11 */ /* 0x001fc8000f8010ff */
[----:B------:R-:W-:-:S05]  /*00c0*/  LEA.HI.X R7, R10, UR5, RZ, 0x2, P0 ;  /* 0x000000050a077c11 */ /* 0x000fca00080f14ff */
[----:B-1----:R-:W2:Y:S02]  /*00d0*/  LDG.E R0, desc[UR12][R6.64] ;  /* 0x0000000c06007981 */ /* 0x002ea4000c1e1900 */
[----:B--2---:R-:W-:-:S13]  /*00e0*/  ISETP.NE.AND P0, PT, R0, 0x1, PT ;  /* 0x000000010000780c */ /* 0x004fda0003f05270 */
[----:B------:R-:W-:Y:S05]  /*00f0*/  @P0 EXIT ;  /* 0x000000000000094d */ /* 0x000fea0003800000 */
[----:B------:R-:W0:Y:S01]  /*0100*/  LDCU UR8, c[0x0][0x3a8] ;  /* 0x00007500ff0877ac */ /* 0x000e220008000800 */
[----:B------:R-:W-:Y:S01]  /*0110*/  IMAD.MOV.U32 R5, RZ, RZ, RZ ;  /* 0x000000ffff057224 */ /* 0x000fe200078e00ff */
[----:B0-----:R-:W-:Y:S02]  /*0120*/  UISETP.GE.AND UP0, UPT, UR8, 0x1, UPT ;  /* 0x000000010800788c */ /* 0x001fe4000bf06270 */
[----:B------:R-:W-:-:S06]  /*0130*/  USHF.R.S32.HI UR4, URZ, 0x1f, UR8 ;  /* 0x0000001fff047899 */ /* 0x000fcc0008011408 */
[----:B------:R-:W-:Y:S01]  /*0140*/  IMAD R3, R10, UR4, RZ ;  /* 0x000000040a037c24 */ /* 0x000fe2000f8e02ff */
[----:B------:R-:W-:Y:S06]  /*0150*/  BRA.U !UP0, `(.L_x_62) ;  /* 0x0000000d087c7547 */ /* 0x000fec000b800000 */
[----:B------:R-:W-:Y:S02]  /*0160*/  UISETP.GE.U32.AND UP1, UPT, UR8, 0x8, UPT ;  /* 0x000000080800788c */ /* 0x000fe4000bf26070 */
[----:B------:R-:W-:Y:S01]  /*0170*/  IMAD.WIDE.U32 R10, R10, UR8, RZ ;  /* 0x000000080a0a7c25 */ /* 0x000fe2000f8e00ff */
[----:B------:R-:W-:-:S03]  /*0180*/  ULOP3.LUT UR9, UR8, 0x7, URZ, 0xc0, !UPT ;  /* 0x0000000708097892 */ /* 0x000fc6000f8ec0ff */
[----:B------:R-:W-:Y:S01]  /*0190*/  IMAD.MOV.U32 R0, RZ, RZ, RZ ;  /* 0x000000ffff007224 */ /* 0x000fe200078e00ff */
[----:B------:R-:W-:Y:S01]  /*01a0*/  UISETP.NE.AND UP0, UPT, UR9, URZ, UPT ;  /* 0x000000ff0900728c */ /* 0x000fe2000bf05270 */
[----:B------:R-:W-:Y:S02]  /*01b0*/  IMAD.MOV.U32 R5, RZ, RZ, RZ ;  /* 0x000000ffff057224 */ /* 0x000fe400078e00ff */
[----:B------:R-:W-:Y:S01]  /*01c0*/  IMAD.IADD R2, R11, 0x1, R3 ;  /* 0x000000010b027824 */ /* 0x000fe200078e0203 */
[----:B------:R-:W-:Y:S07]  /*01d0*/  BRA.U !UP1, `(.L_x_63) ;  /* 0x0000000509a47547 */ /* 0x000fee000b800000 */
[----:B------:R-:W0:Y:S01]  /*01e0*/  LDCU.128 UR16, c[0x0][0x390] ;  /* 0x00007200ff1077ac */ /* 0x000e220008000c00 */
[----:B------:R-:W-:Y:S01]  /*01f0*/  IMAD.MOV.U32 R5, RZ, RZ, RZ ;  /* 0x000000ffff057224 */ /* 0x000fe200078e00ff */
[----:B------:R-:W1:Y:S01]  /*0200*/  LDCU.64 UR4, c[0x0][0x3a0] ;  /* 0x00007400ff0477ac */ /* 0x000e620008000a00 */
[----:B------:R-:W-:-:S04]  /*0210*/  ULOP3.LUT UR10, UR8, 0x7ffffff8, URZ, 0xc0, !UPT ;  /* 0x7ffffff8080a7892 */ /* 0x000fc8000f8ec0ff */
[----:B------:R-:W-:Y:S02]  /*0220*/  UIADD3 UR11, UPT, UPT, -UR10, URZ, URZ ;  /* 0x000000ff0a0b7290 */ /* 0x000fe4000fffe1ff */
[----:B------:R-:W-:Y:S01]  /*0230*/  IMAD.U32 R0, RZ, RZ, UR10 ;  /* 0x0000000aff007e24 */ /* 0x000fe2000f8e00ff */
[----:B0-----:R-:W-:Y:S01]  /*0240*/  UIADD3 UR6, UP1, UPT, UR18, 0x10, URZ ;  /* 0x0000001012067890 */ /* 0x001fe2000ff3e0ff */
[----:B------:R-:W-:Y:S01]  /*0250*/  LEA R12, P0, R10, UR16, 0x2 ;  /* 0x000000100a0c7c11 */ /* 0x000fe2000f8010ff */
[----:B-1----:R-:W-:-:S03]  /*0260*/  UIADD3 UR4, UP2, UPT, UR4, 0x10, URZ ;  /* 0x0000001004047890 */ /* 0x002fc6000ff5e0ff */
[----:B------:R-:W-:Y:S01]  /*0270*/  LEA.HI.X R13, R10, UR17, R2, 0x2, P0 ;  /* 0x000000110a0d7c11 */ /* 0x000fe200080f1402 */
[----:B------:R-:W-:Y:S01]  /*0280*/  UIADD3.X UR7, UPT, UPT, URZ, UR19, URZ, UP1, !UPT ;  /* 0x00000013ff077290 */ /* 0x000fe20008ffe4ff */
[----:B------:R-:W-:Y:S01]  /*0290*/  IADD3 R12, P0, PT, R12, 0x10, RZ ;  /* 0x000000100c0c7810 */ /* 0x000fe20007f1e0ff */
[----:B------:R-:W-:Y:S01]  /*02a0*/  UIADD3.X UR5, UPT, UPT, URZ, UR5, URZ, UP2, !UPT ;  /* 0x00000005ff057290 */ /* 0x000fe200097fe4ff */
[----:B------:R-:W-:Y:S02]  /*02b0*/  IMAD.U32 R8, RZ, RZ, UR6 ;  /* 0x00000006ff087e24 */ /* 0x000fe4000f8e00ff */
[----:B------:R-:W-:Y:S02]  /*02c0*/  IMAD.U32 R14, RZ, RZ, UR4 ;  /* 0x00000004ff0e7e24 */ /* 0x000fe4000f8e00ff */
[----:B------:R-:W-:Y:S02]  /*02d0*/  IMAD.X R13, RZ, RZ, R13, P0 ;  /* 0x000000ffff0d7224 */ /* 0x000fe400000e060d */
[----:B------:R-:W-:-:S02]  /*02e0*/  IMAD.U32 R9, RZ, RZ, UR7 ;  /* 0x00000007ff097e24 */ /* 0x000fc4000f8e00ff */
[----:B------:R-:W-:-:S07]  /*02f0*/  IMAD.U32 R15, RZ, RZ, UR5 ;  /* 0x00000005ff0f7e24 */ /* 0x000fce000f8e00ff */
.L_x_64:
[----:B------:R-:W2:Y:S01]  /*0300*/  LDG.E R21, desc[UR12][R8.64+-0x10] ;  /* 0xfffff00c08157981 */ /* 0x000ea2000c1e1900 */
[----:B------:R-:W2:Y:S03]  /*0310*/  LDC.64 R22, c[0x0][0x388] ;  /* 0x0000e200ff167b82 */ /* 0x000ea60000000a00 */
[----:B------:R-:W3:Y:S04]  /*0320*/  LDG.E R29, desc[UR12][R8.64+-0xc] ;  /* 0xfffff40c081d7981 */ /* 0x000ee8000c1e1900 */
[----:B------:R-:W4:Y:S04]  /*0330*/  LDG.E R27, desc[UR12][R12.64+-0x10] ;  /* 0xfffff00c0c1b7981 */ /* 0x000f28000c1e1900 */
[----:B------:R-:W5:Y:S04]  /*0340*/  LDG.E R4, desc[UR12][R12.64+-0xc] ;  /* 0xfffff40c0c047981 */ /* 0x000f68000c1e1900 */
[----:B------:R-:W4:Y:S01]  /*0350*/  LDG.E R17, desc[UR12][R8.64+-0x8] ;  /* 0xfffff80c08117981 */ /* 0x000f22000c1e1900 */
[----:B--2---:R-:W-:-:S05]  /*0360*/  IMAD.WIDE R20, R21, 0x8, R22 ;  /* 0x0000000815147825 */ /* 0x004fca00078e0216 */
[----:B------:R-:W2:Y:S01]  /*0370*/  LDG.E.64 R18, desc[UR12][R20.64] ;  /* 0x0000000c14127981 */ /* 0x000ea2000c1e1b00 */
[----:B---3--:R-:W-:-:S05]  /*0380*/  IMAD.WIDE R28, R29, 0x8, R22 ;  /* 0x000000081d1c7825 */ /* 0x008fca00078e0216 */
[----:B------:R-:W5:Y:S04]  /*0390*/  LDG.E.64 R24, desc[UR12][R28.64] ;  /* 0x0000000c1c187981 */ /* 0x000f68000c1e1b00 */
[----:B------:R-:W3:Y:S01]  /*03a0*/  LDG.E R21, desc[UR12][R8.64] ;  /* 0x0000000c08157981 */ /* 0x000ee2000c1e1900 */
[----:B----4-:R-:W-:-:S03]  /*03b0*/  IMAD.WIDE R16, R17, 0x8, R22 ;  /* 0x0000000811107825 */ /* 0x010fc600078e0216 */
[----:B------:R-:W4:Y:S04]  /*03c0*/  LDG.E R20, desc[UR12][R8.64+0x4] ;  /* 0x0000040c08147981 */ /* 0x000f28000c1e1900 */
[----:B------:R-:W3:Y:S04]  /*03d0*/  LDG.E R29, desc[UR12][R12.64+-0x8] ;  /* 0xfffff80c0c1d7981 */ /* 0x000ee8000c1e1900 */
[----:B------:R-:W3:Y:S04]  /*03e0*/  LDG.E.64 R16, desc[UR12][R16.64] ;  /* 0x0000000c10107981 */ /* 0x000ee8000c1e1b00 */
[----:B------:R-:W4:Y:S01]  /*03f0*/  LDG.E R28, desc[UR12][R14.64] ;  /* 0x0000000c0e1c7981 */ /* 0x000f22000c1e1900 */
[----:B--2---:R-:W-:-:S03]  /*0400*/  IMAD.WIDE R26, R27, 0x4, R18 ;  /* 0x000000041b1a7825 */ /* 0x004fc600078e0212 */
[----:B------:R-:W2:Y:S04]  /*0410*/  LDG.E R18, desc[UR12][R14.64+-0x10] ;  /* 0xfffff00c0e127981 */ /* 0x000ea8000c1e1900 */
[----:B------:R-:W2:Y:S01]  /*0420*/  LDG.E R3, desc[UR12][R26.64] ;  /* 0x0000000c1a037981 */ /* 0x000ea2000c1e1900 */
[----:B-----5:R-:W-:-:S03]  /*0430*/  IMAD.WIDE R24, R4, 0x4, R24 ;  /* 0x0000000404187825 */ /* 0x020fc600078e0218 */
[----:B------:R-:W5:Y:S04]  /*0440*/  LDG.E R19, desc[UR12][R14.64+-0xc] ;  /* 0xfffff40c0e137981 */ /* 0x000f68000c1e1900 */
[----:B------:R-:W5:Y:S04]  /*0450*/  LDG.E R4, desc[UR12][R24.64] ;  /* 0x0000000c18047981 */ /* 0x000f68000c1e1900 */
[----:B------:R-:W4:Y:S01]  /*0460*/  LDG.E R27, desc[UR12][R8.64+-0x4] ;  /* 0xfffffc0c081b7981 */ /* 0x000f22000c1e1900 */
[----:B---3--:R-:W-:-:S03]  /*0470*/  IMAD.WIDE R16, R29, 0x4, R16 ;  /* 0x000000041d107825 */ /* 0x008fc600078e0210 */
[----:B------:R-:W3:Y:S04]  /*0480*/  LDG.E R25, desc[UR12][R12.64] ;  /* 0x0000000c0c197981 */ /* 0x000ee8000c1e1900 */
[----:B------:R-:W3:Y:S04]  /*0490*/  LDG.E R29, desc[UR12][R8.64+0xc] ;  /* 0x00000c0c081d7981 */ /* 0x000ee8000c1e1900 */
[----:B------:R-:W3:Y:S01]  /*04a0*/  LDG.E R24, desc[UR12][R14.64+-0x8] ;  /* 0xfffff80c0e187981 */ /* 0x000ee2000c1e1900 */
[----:B--2---:R-:W-:-:S03]  /*04b0*/  ISETP.NE.AND P0, PT, R3, R18, PT ;  /* 0x000000120300720c */ /* 0x004fc60003f05270 */
[----:B------:R-:W2:Y:S01]  /*04c0*/  LDG.E R3, desc[UR12][R12.64+-0x4] ;  /* 0xfffffc0c0c037981 */ /* 0x000ea2000c1e1900 */
[----:B----4-:R-:W-:Y:S01]  /*04d0*/  IMAD.WIDE R26, R27, 0x8, R22 ;  /* 0x000000081b1a7825 */ /* 0x010fe200078e0216 */
[----:B-----5:R-:W-:-:S03]  /*04e0*/  ISETP.NE.AND P1, PT, R4, R19, PT ;  /* 0x000000130400720c */ /* 0x020fc60003f25270 */
[----:B------:R-:W-:Y:S02]  /*04f0*/  IMAD.WIDE R18, R21, 0x8, R22 ;  /* 0x0000000815127825 */ /* 0x000fe400078e0216 */
[----:B------:R-:W2:Y:S04]  /*0500*/  LDG.E.64 R26, desc[UR12][R26.64] ;  /* 0x0000000c1a1a7981 */ /* 0x000ea8000c1e1b00 */
[----:B------:R-:W4:Y:S04]  /*0510*/  LDG.E R21, desc[UR12][R8.64+0x8] ;  /* 0x0000080c08157981 */ /* 0x000f28000c1e1900 */
[----:B------:R-:W3:Y:S01]  /*0520*/  LDG.E.64 R18, desc[UR12][R18.64] ;  /* 0x0000000c12127981 */ /* 0x000ee2000c1e1b00 */
[----:B--2---:R-:W-:-:S03]  /*0530*/  IMAD.WIDE R26, R3, 0x4, R26 ;  /* 0x00000004031a7825 */ /* 0x004fc600078e021a */
[----:B------:R0:W2:Y:S04]  /*0540*/  LDG.E R3, desc[UR12][R16.64] ;  /* 0x0000000c10037981 */ /* 0x0000a8000c1e1900 */
[----:B------:R1:W5:Y:S01]  /*0550*/  LDG.E R4, desc[UR12][R26.64] ;  /* 0x0000000c1a047981 */ /* 0x000362000c1e1900 */
[----:B0-----:R-:W-:-:S04]  /*0560*/  IMAD.WIDE R16, R20, 0x8, R22 ;  /* 0x0000000814107825 */ /* 0x001fc800078e0216 */
[----:B----4-:R-:W-:Y:S01]  /*0570*/  IMAD.WIDE R20, R21, 0x8, R22 ;  /* 0x0000000815147825 */ /* 0x010fe200078e0216 */
[----:B------:R-:W4:Y:S03]  /*0580*/  LDG.E R27, desc[UR12][R12.64+0x4] ;  /* 0x0000040c0c1b7981 */ /* 0x000f26000c1e1900 */
[----:B---3--:R-:W-:Y:S01]  /*0590*/  IMAD.WIDE R18, R25, 0x4, R18 ;  /* 0x0000000419127825 */ /* 0x008fe200078e0212 */
[----:B------:R-:W4:Y:S03]  /*05a0*/  LDG.E.64 R16, desc[UR12][R16.64] ;  /* 0x0000000c10107981 */ /* 0x000f26000c1e1b00 */
[----:B------:R-:W-:Y:S01]  /*05b0*/  IMAD.WIDE R22, R29, 0x8, R22 ;  /* 0x000000081d167825 */ /* 0x000fe200078e0216 */
[----:B------:R-:W3:Y:S04]  /*05c0*/  LDG.E.64 R20, desc[UR12][R20.64] ;  /* 0x0000000c14147981 */ /* 0x000ee8000c1e1b00 */
[----:B------:R-:W3:Y:S04]  /*05d0*/  LDG.E R25, desc[UR12][R12.64+0x8] ;  /* 0x0000080c0c197981 */ /* 0x000ee8000c1e1900 */
[----:B------:R-:W1:Y:S04]  /*05e0*/  LDG.E.64 R22, desc[UR12][R22.64] ;  /* 0x0000000c16167981 */ /* 0x000e68000c1e1b00 */
[----:B------:R-:W1:Y:S04]  /*05f0*/  LDG.E R29, desc[UR12][R12.64+0xc] ;  /* 0x00000c0c0c1d7981 */ /* 0x000e68000c1e1900 */
[----:B------:R-:W5:Y:S04]  /*0600*/  LDG.E R18, desc[UR12][R18.64] ;  /* 0x0000000c12127981 */ /* 0x000f68000c1e1900 */
[----:B------:R-:W5:Y:S01]  /*0610*/  LDG.E R19, desc[UR12][R14.64+0xc] ;  /* 0x00000c0c0e137981 */ /* 0x000f62000c1e1900 */
[----:B----4-:R-:W-:-:S06]  /*0620*/  IMAD.WIDE R16, R27, 0x4, R16 ;  /* 0x000000041b107825 */ /* 0x010fcc00078e0210 */
[----:B------:R-:W4:Y:S01]  /*0630*/  LDG.E R16, desc[UR12][R16.64] ;  /* 0x0000000c10107981 */ /* 0x000f22000c1e1900 */
[----:B---3--:R-:W-:-:S03]  /*0640*/  IMAD.WIDE R20, R25, 0x4, R20 ;  /* 0x0000000419147825 */ /* 0x008fc600078e0214 */
[----:B------:R-:W3:Y:S04]  /*0650*/  LDG.E R25, desc[UR12][R14.64+-0x4] ;  /* 0xfffffc0c0e197981 */ /* 0x000ee8000c1e1900 */
[----:B------:R-:W4:Y:S01]  /*0660*/  LDG.E R20, desc[UR12][R20.64] ;  /* 0x0000000c14147981 */ /* 0x000f22000c1e1900 */
[----:B-1----:R-:W-:-:S03]  /*0670*/  IMAD.WIDE R26, R29, 0x4, R22 ;  /* 0x000000041d1a7825 */ /* 0x002fc600078e0216 */
[----:B------:R-:W4:Y:S04]  /*0680*/  LDG.E R29, desc[UR12][R14.64+0x4] ;  /* 0x0000040c0e1d7981 */ /* 0x000f28000c1e1900 */
[----:B------:R0:W4:Y:S04]  /*0690*/  LDG.E R23, desc[UR12][R14.64+0x8] ;  /* 0x0000080c0e177981 */ /* 0x000128000c1e1900 */
[----:B------:R-:W4:Y:S01]  /*06a0*/  LDG.E R26, desc[UR12][R26.64] ;  /* 0x0000000c1a1a7981 */ /* 0x000f22000c1e1900 */
[----:B--2---:R-:W-:Y:S02]  /*06b0*/  ISETP.NE.AND P2, PT, R3, R24, PT ;  /* 0x000000180300720c */ /* 0x004fe40003f45270 */
[----:B------:R-:W-:-:S02]  /*06c0*/  SEL R22, RZ, 0x1, P0 ;  /* 0x00000001ff167807 */ /* 0x000fc40000000000 */
[----:B------:R-:W-:Y:S02]  /*06d0*/  SEL R3, RZ, 0x1, P1 ;  /* 0x00000001ff037807 */ /* 0x000fe40000800000 */
[----:B------:R-:W-:Y:S02]  /*06e0*/  VIMNMX R22, PT, PT, R22, R5, !PT ;  /* 0x0000000516167248 */ /* 0x000fe40007fe0100 */
[----:B-----5:R-:W-:Y:S01]  /*06f0*/  ISETP.NE.AND P1, PT, R18, R28, PT ;  /* 0x0000001c1200720c */ /* 0x020fe20003f25270 */
[----:B------:R-:W-:-:S03]  /*0700*/  UIADD3 UR11, UPT, UPT, UR11, 0x8, URZ ;  /* 0x000000080b0b7890 */ /* 0x000fc6000fffe0ff */
[----:B------:R-:W-:Y:S01]  /*0710*/  SEL R5, RZ, 0x1, P1 ;  /* 0x00000001ff057807 */ /* 0x000fe20000800000 */
[----:B------:R-:W-:Y:S01]  /*0720*/  UISETP.NE.AND UP1, UPT, UR11, URZ, UPT ;  /* 0x000000ff0b00728c */ /* 0x000fe2000bf25270 */
[----:B0-----:R-:W-:-:S05]  /*0730*/  IADD3 R14, P3, PT, R14, 0x20, RZ ;  /* 0x000000200e0e7810 */ /* 0x001fca0007f7e0ff */
[----:B------:R-:W-:Y:S01]  /*0740*/  IMAD.X R15, RZ, RZ, R15, P3 ;  /* 0x000000ffff0f7224 */ /* 0x000fe200018e060f */
[----:B---3--:R-:W-:Y:S02]  /*0750*/  ISETP.NE.AND P0, PT, R4, R25, PT ;  /* 0x000000190400720c */ /* 0x008fe40003f05270 */
[----:B------:R-:W-:-:S04]  /*0760*/  SEL R4, RZ, 0x1, P2 ;  /* 0x00000001ff047807 */ /* 0x000fc80001000000 */
[----:B------:R-:W-:Y:S02]  /*0770*/  VIMNMX3.U32 R3, R22, R3, R4, !PT ;  /* 0x000000031603720f */ /* 0x000fe40007800004 */
[----:B------:R-:W-:Y:S02]  /*0780*/  SEL R4, RZ, 0x1, P0 ;  /* 0x00000001ff047807 */ /* 0x000fe40000000000 */
[----:B----4-:R-:W-:Y:S02]  /*0790*/  ISETP.NE.AND P0, PT, R16, R29, PT ;  /* 0x0000001d1000720c */ /* 0x010fe40003f05270 */
[----:B------:R-:W-:Y:S02]  /*07a0*/  ISETP.NE.AND P1, PT, R20, R23, PT ;  /* 0x000000171400720c */ /* 0x000fe40003f25270 */
[----:B------:R-:W-:Y:S02]  /*07b0*/  VIMNMX3.U32 R3, R3, R4, R5, !PT ;  /* 0x000000040303720f */ /* 0x000fe40007800005 */
[----:B------:R-:W-:-:S02]  /*07c0*/  SEL R4, RZ, 0x1, P0 ;  /* 0x00000001ff047807 */ /* 0x000fc40000000000 */
[----:B------:R-:W-:Y:S02]  /*07d0*/  SEL R5, RZ, 0x1, P1 ;  /* 0x00000001ff057807 */ /* 0x000fe40000800000 */
[----:B------:R-:W-:Y:S02]  /*07e0*/  ISETP.NE.AND P0, PT, R26, R19, PT ;  /* 0x000000131a00720c */ /* 0x000fe40003f05270 */
[----:B------:R-:W-:Y:S02]  /*07f0*/  VIMNMX3.U32 R5, R3, R4, R5, !PT ;  /* 0x000000040305720f */ /* 0x000fe40007800005 */
[----:B------:R-:W-:Y:S02]  /*0800*/  IADD3 R8, P1, PT, R8, 0x20, RZ ;  /* 0x0000002008087810 */ /* 0x000fe40007f3e0ff */
[----:B------:R-:W-:Y:S02]  /*0810*/  IADD3 R12, P2, PT, R12, 0x20, RZ ;  /* 0x000000200c0c7810 */ /* 0x000fe40007f5e0ff */
[----:B------:R-:W-:Y:S01]  /*0820*/  SEL R4, RZ, 0x1, P0 ;  /* 0x00000001ff047807 */ /* 0x000fe20000000000 */
[----:B------:R-:W-:-:S02]  /*0830*/  IMAD.X R9, RZ, RZ, R9, P1 ;  /* 0x000000ffff097224 */ /* 0x000fc400008e0609 */
[----:B------:R-:W-:Y:S01]  /*0840*/  IMAD.X R13, RZ, RZ, R13, P2 ;  /* 0x000000ffff0d7224 */ /* 0x000fe200010e060d */
[----:B------:R-:W-:Y:S01]  /*0850*/  VIMNMX.U32 R5, PT, PT, R5, R4, !PT ;  /* 0x0000000405057248 */ /* 0x000fe20007fe0000 */
[----:B------:R-:W-:Y:S06]  /*0860*/  BRA.U UP1, `(.L_x_64) ;  /* 0xfffffff901a47547 */ /* 0x000fec000b83ffff */
.L_x_63:
[----:B------:R-:W-:Y:S05]  /*0870*/  BRA.U !UP0, `(.L_x_62) ;  /* 0x0000000508b47547 */ /* 0x000fea000b800000 */
[----:B------:R-:W-:Y:S02]  /*0880*/  UISETP.GE.U32.AND UP0, UPT, UR9, 0x4, UPT ;  /* 0x000000040900788c */ /* 0x000fe4000bf06070 */
[----:B------:R-:W-:-:S04]  /*0890*/  ULOP3.LUT UR5, UR8, 0x3, URZ, 0xc0, !UPT ;  /* 0x0000000308057892 */ /* 0x000fc8000f8ec0ff */
[----:B------:R-:W-:-:S03]  /*08a0*/  UISETP.NE.AND UP1, UPT, UR5, URZ, UPT ;  /* 0x000000ff0500728c */ /* 0x000fc6000bf25270 */
[----:B------:R-:W-:Y:S08]  /*08b0*/  BRA.U !UP0, `(.L_x_65) ;  /* 0x0000000108c47547 */ /* 0x000ff0000b800000 */
[----:B------:R-:W0:Y:S01]  /*08c0*/  LDC.64 R16, c[0x0][0x398] ;  /* 0x0000e600ff107b82 */ /* 0x000e220000000a00 */
[----:B------:R-:W1:Y:S07]  /*08d0*/  LDCU.64 UR6, c[0x0][0x390] ;  /* 0x00007200ff0677ac */ /* 0x000e6e0008000a00 */
[----:B------:R-:W2:Y:S01]  /*08e0*/  LDC.64 R12, c[0x0][0x388] ;  /* 0x0000e200ff0c7b82 */ /* 0x000ea20000000a00 */
[----:B------:R-:W-:-:S07]  /*08f0*/  IADD3 R4, P0, PT, R0, R10, RZ ;  /* 0x0000000a00047210 */ /* 0x000fce0007f1e0ff */
[----:B------:R-:W3:Y:S01]  /*0900*/  LDC.64 R26, c[0x0][0x3a0] ;  /* 0x0000e800ff1a7b82 */ /* 0x000ee20000000a00 */
[----:B0-----:R-:W-:-:S05]  /*0910*/  IMAD.WIDE.U32 R16, R0, 0x4, R16 ;  /* 0x0000000400107825 */ /* 0x001fca00078e0010 */
[----:B------:R-:W2:Y:S04]  /*0920*/  LDG.E R9, desc[UR12][R16.64] ;  /* 0x0000000c10097981 */ /* 0x000ea8000c1e1900 */
[----:B------:R-:W4:Y:S04]  /*0930*/  LDG.E R15, desc[UR12][R16.64+0x4] ;  /* 0x0000040c100f7981 */ /* 0x000f28000c1e1900 */
[----:B------:R-:W5:Y:S04]  /*0940*/  LDG.E R3, desc[UR12][R16.64+0x8] ;  /* 0x0000080c10037981 */ /* 0x000f68000c1e1900 */
[----:B------:R5:W3:Y:S01]  /*0950*/  LDG.E R19, desc[UR12][R16.64+0xc] ;  /* 0x00000c0c10137981 */ /* 0x000ae2000c1e1900 */
[----:B------:R-:W-:Y:S01]  /*0960*/  IMAD.X R21, RZ, RZ, R2, P0 ;  /* 0x000000ffff157224 */ /* 0x000fe200000e0602 */
[----:B-1----:R-:W-:-:S04]  /*0970*/  LEA R24, P0, R4, UR6, 0x2 ;  /* 0x0000000604187c11 */ /* 0x002fc8000f8010ff */
[----:B------:R-:W-:-:S05]  /*0980*/  LEA.HI.X R25, R4, UR7, R21, 0x2, P0 ;  /* 0x0000000704197c11 */ /* 0x000fca00080f1415 */
[----:B------:R-:W3:Y:S04]  /*0990*/  LDG.E R23, desc[UR12][R24.64] ;  /* 0x0000000c18177981 */ /* 0x000ee8000c1e1900 */
[----:B------:R-:W3:Y:S01]  /*09a0*/  LDG.E R21, desc[UR12][R24.64+0xc] ;  /* 0x00000c0c18157981 */ /* 0x000ee2000c1e1900 */
[----:B--2---:R-:W-:-:S04]  /*09b0*/  IMAD.WIDE R8, R9, 0x8, R12 ;  /* 0x0000000809087825 */ /* 0x004fc800078e020c */
[--C-:B----4-:R-:W-:Y:S02]  /*09c0*/  IMAD.WIDE R14, R15, 0x8, R12.reuse ;  /* 0x000000080f0e7825 */ /* 0x110fe400078e020c */
[----:B------:R-:W2:Y:S02]  /*09d0*/  LDG.E.64 R8, desc[UR12][R8.64] ;  /* 0x0000000c08087981 */ /* 0x000ea4000c1e1b00 */
[--C-:B-----5:R-:W-:Y:S02]  /*09e0*/  IMAD.WIDE R16, R3, 0x8, R12.reuse ;  /* 0x0000000803107825 */ /* 0x120fe400078e020c */
[----:B------:R-:W4:Y:S02]  /*09f0*/  LDG.E.64 R14, desc[UR12][R14.64] ;  /* 0x0000000c0e0e7981 */ /* 0x000f24000c1e1b00 */
[----:B---3--:R-:W-:Y:S02]  /*0a00*/  IMAD.WIDE R12, R19, 0x8, R12 ;  /* 0x00000008130c7825 */ /* 0x008fe400078e020c */
[----:B------:R-:W4:Y:S04]  /*0a10*/  LDG.E R19, desc[UR12][R24.64+0x4] ;  /* 0x0000040c18137981 */ /* 0x000f28000c1e1900 */
[----:B------:R-:W3:Y:S04]  /*0a20*/  LDG.E R3, desc[UR12][R24.64+0x8] ;  /* 0x0000080c18037981 */ /* 0x000ee8000c1e1900 */
[----:B------:R-:W3:Y:S04]  /*0a30*/  LDG.E.64 R16, desc[UR12][R16.64] ;  /* 0x0000000c10107981 */ /* 0x000ee8000c1e1b00 */
[----:B------:R-:W5:Y:S01]  /*0a40*/  LDG.E.64 R12, desc[UR12][R12.64] ;  /* 0x0000000c0c0c7981 */ /* 0x000f62000c1e1b00 */
[----:B--2---:R-:W-:-:S04]  /*0a50*/  IMAD.WIDE R28, R23, 0x4, R8 ;  /* 0x00000004171c7825 */ /* 0x004fc800078e0208 */
[----:B------:R-:W-:Y:S01]  /*0a60*/  IMAD.WIDE.U32 R8, R0, 0x4, R26 ;  /* 0x0000000400087825 */ /* 0x000fe200078e001a */
[----:B------:R-:W2:Y:S03]  /*0a70*/  LDG.E R4, desc[UR12][R28.64] ;  /* 0x0000000c1c047981 */ /* 0x000ea6000c1e1900 */
[----:B----4-:R-:W-:Y:S02]  /*0a80*/  IMAD.WIDE R18, R19, 0x4, R14 ;  /* 0x0000000413127825 */ /* 0x010fe400078e020e */
[----:B------:R-:W4:Y:S04]  /*0a90*/  LDG.E R15, desc[UR12][R8.64+0x4] ;  /* 0x0000040c080f7981 */ /* 0x000f28000c1e1900 */
[----:B------:R-:W4:Y:S01]  /*0aa0*/  LDG.E R18, desc[UR12][R18.64] ;  /* 0x0000000c12127981 */ /* 0x000f22000c1e1900 */
[----:B---3--:R-:W-:-:S03]  /*0ab0*/  IMAD.WIDE R22, R3, 0x4, R16 ;  /* 0x0000000403167825 */ /* 0x008fc600078e0210 */
[----:B------:R-:W2:Y:S01]  /*0ac0*/  LDG.E R3, desc[UR12][R8.64] ;  /* 0x0000000c08037981 */ /* 0x000ea2000c1e1900 */
[----:B-----5:R-:W-:-:S03]  /*0ad0*/  IMAD.WIDE R20, R21, 0x4, R12 ;  /* 0x0000000415147825 */ /* 0x020fc600078e020c */
[----:B------:R-:W3:Y:S04]  /*0ae0*/  LDG.E R17, desc[UR12][R8.64+0x8] ;  /* 0x0000080c08117981 */ /* 0x000ee8000c1e1900 */
[----:B------:R-:W5:Y:S04]  /*0af0*/  LDG.E R13, desc[UR12][R8.64+0xc] ;  /* 0x00000c0c080d7981 */ /* 0x000f68000c1e1900 */
[----:B------:R-:W3:Y:S04]  /*0b00*/  LDG.E R22, desc[UR12][R22.64] ;  /* 0x0000000c16167981 */ /* 0x000ee8000c1e1900 */
[----:B------:R-:W5:Y:S01]  /*0b10*/  LDG.E R20, desc[UR12][R20.64] ;  /* 0x0000000c14147981 */ /* 0x000f62000c1e1900 */
[----:B------:R-:W-:Y:S01]  /*0b20*/  VIADD R0, R0, 0x4 ;  /* 0x0000000400007836 */ /* 0x000fe20000000000 */
[----:B----4-:R-:W-:-:S02]  /*0b30*/  ISETP.NE.AND P1, PT, R18, R15, PT ;  /* 0x0000000f1200720c */ /* 0x010fc40003f25270 */
[----:B--2---:R-:W-:Y:S02]  /*0b40*/  ISETP.NE.AND P0, PT, R4, R3, PT ;  /* 0x000000030400720c */ /* 0x004fe40003f05270 */
[----:B------:R-:W-:Y:S02]  /*0b50*/  SEL R3, RZ, 0x1, P1 ;  /* 0x00000001ff037807 */ /* 0x000fe40000800000 */
[----:B------:R-:W-:-:S04]  /*0b60*/  SEL R4, RZ, 0x1, P0 ;  /* 0x00000001ff047807 */ /* 0x000fc80000000000 */
[----:B------:R-:W-:Y:S02]  /*0b70*/  VIMNMX3.U32 R3, R5, R4, R3, !PT ;  /* 0x000000040503720f */ /* 0x000fe40007800003 */
[----:B---3--:R-:W-:Y:S02]  /*0b80*/  ISETP.NE.AND P2, PT, R22, R17, PT ;  /* 0x000000111600720c */ /* 0x008fe40003f45270 */
[----:B-----5:R-:W-:Y:S02]  /*0b90*/  ISETP.NE.AND P3, PT, R20, R13, PT ;  /* 0x0000000d1400720c */ /* 0x020fe40003f65270 */
[----:B------:R-:W-:Y:S02]  /*0ba0*/  SEL R12, RZ, 0x1, P2 ;  /* 0x00000001ff0c7807 */ /* 0x000fe40001000000 */
[----:B------:R-:W-:-:S04]  /*0bb0*/  SEL R8, RZ, 0x1, P3 ;  /* 0x00000001ff087807 */ /* 0x000fc80001800000 */
[----:B------:R-:W-:-:S07]  /*0bc0*/  VIMNMX3.U32 R5, R3, R12, R8, !PT ;  /* 0x0000000c0305720f */ /* 0x000fce0007800008 */
.L_x_65:
[----:B------:R-:W-:Y:S05]  /*0bd0*/  BRA.U !UP1, `(.L_x_62) ;  /* 0x0000000109dc7547 */ /* 0x000fea000b800000 */
[----:B------:R-:W-:Y:S02]  /*0be0*/  UISETP.NE.AND UP0, UPT, UR5, 0x1, UPT ;  /* 0x000000010500788c */ /* 0x000fe4000bf05270 */
[----:B------:R-:W-:-:S04]  /*0bf0*/  ULOP3.LUT UR4, UR8, 0x1, URZ, 0xc0, !UPT ;  /* 0x0000000108047892 */ /* 0x000fc8000f8ec0ff */
[----:B------:R-:W-:-:S03]  /*0c00*/  UISETP.NE.U32.AND UP1, UPT, UR4, 0x1, UPT ;  /* 0x000000010400788c */ /* 0x000fc6000bf25070 */
[----:B------:R-:W-:Y:S08]  /*0c10*/  BRA.U !UP0, `(.L_x_66) ;  /* 0x0000000108787547 */ /* 0x000ff0000b800000 */
[----:B------:R-:W0:Y:S01]  /*0c20*/  LDC.64 R8, c[0x0][0x398] ;  /* 0x0000e600ff087b82 */ /* 0x000e220000000a00 */
[----:B------:R-:W1:Y:S07]  /*0c30*/  LDCU.64 UR4, c[0x0][0x390] ;  /* 0x00007200ff0477ac */ /* 0x000e6e0008000a00 */
[----:B------:R-:W2:Y:S01]  /*0c40*/  LDC.64 R14, c[0x0][0x388] ;  /* 0x0000e200ff0e7b82 */ /* 0x000ea20000000a00 */
[----:B0-----:R-:W-:-:S05]  /*0c50*/  IMAD.WIDE.U32 R8, R0, 0x4, R8 ;  /* 0x0000000400087825 */ /* 0x001fca00078e0008 */
[----:B------:R-:W2:Y:S04]  /*0c60*/  LDG.E R17, desc[UR12][R8.64] ;  /* 0x0000000c08117981 */ /* 0x000ea8000c1e1900 */
[----:B------:R0:W3:Y:S01]  /*0c70*/  LDG.E R19, desc[UR12][R8.64+0x4] ;  /* 0x0000040c08137981 */ /* 0x0000e2000c1e1900 */
[----:B------:R-:W-:-:S05]  /*0c80*/  IADD3 R3, P0, PT, R0, R10, RZ ;  /* 0x0000000a00037210 */ /* 0x000fca0007f1e0ff */
[----:B------:R-:W-:Y:S01]  /*0c90*/  IMAD.X R4, RZ, RZ, R2, P0 ;  /* 0x000000ffff047224 */ /* 0x000fe200000e0602 */
[C---:B-1----:R-:W-:Y:S01]  /*0ca0*/  LEA R12, P0, R3.reuse, UR4, 0x2 ;  /* 0x00000004030c7c11 */ /* 0x042fe2000f8010ff */
[----:B0-----:R-:W0:Y:S03]  /*0cb0*/  LDC.64 R8, c[0x0][0x3a0] ;  /* 0x0000e800ff087b82 */ /* 0x001e260000000a00 */
[----:B------:R-:W-:-:S05]  /*0cc0*/  LEA.HI.X R13, R3, UR5, R4, 0x2, P0 ;  /* 0x00000005030d7c11 */ /* 0x000fca00080f1404 */
[----:B------:R-:W4:Y:S01]  /*0cd0*/  LDG.E R21, desc[UR12][R12.64+0x4] ;  /* 0x0000040c0c157981 */ /* 0x000f22000c1e1900 */
[----:B--2---:R-:W-:-:S04]  /*0ce0*/  IMAD.WIDE R16, R17, 0x8, R14 ;  /* 0x0000000811107825 */ /* 0x004fc800078e020e */
[----:B---3--:R-:W-:Y:S02]  /*0cf0*/  IMAD.WIDE R18, R19, 0x8, R14 ;  /* 0x0000000813127825 */ /* 0x008fe400078e020e */
[----:B------:R-:W2:Y:S04]  /*0d00*/  LDG.E R15, desc[UR12][R12.64] ;  /* 0x0000000c0c0f7981 */ /* 0x000ea8000c1e1900 */
[----:B------:R-:W2:Y:S04]  /*0d10*/  LDG.E.64 R16, desc[UR12][R16.64] ;  /* 0x0000000c10107981 */ /* 0x000ea8000c1e1b00 */
[----:B------:R-:W4:Y:S01]  /*0d20*/  LDG.E.64 R18, desc[UR12][R18.64] ;  /* 0x0000000c12127981 */ /* 0x000f22000c1e1b00 */
[----:B0-----:R-:W-:-:S05]  /*0d30*/  IMAD.WIDE.U32 R8, R0, 0x4, R8 ;  /* 0x0000000400087825 */ /* 0x001fca00078e0008 */
[----:B------:R-:W3:Y:S04]  /*0d40*/  LDG.E R3, desc[UR12][R8.64] ;  /* 0x0000000c08037981 */ /* 0x000ee8000c1e1900 */
[----:B------:R-:W5:Y:S01]  /*0d50*/  LDG.E R23, desc[UR12][R8.64+0x4] ;  /* 0x0000040c08177981 */ /* 0x000f62000c1e1900 */
[----:B--2---:R-:W-:-:S04]  /*0d60*/  IMAD.WIDE R14, R15, 0x4, R16 ;  /* 0x000000040f0e7825 */ /* 0x004fc800078e0210 */
[----:B----4-:R-:W-:Y:S02]  /*0d70*/  IMAD.WIDE R20, R21, 0x4, R18 ;  /* 0x0000000415147825 */ /* 0x010fe400078e0212 */
[----:B------:R-:W3:Y:S04]  /*0d80*/  LDG.E R14, desc[UR12][R14.64] ;  /* 0x0000000c0e0e7981 */ /* 0x000ee8000c1e1900 */
[----:B------:R-:W5:Y:S01]  /*0d90*/  LDG.E R20, desc[UR12][R20.64] ;  /* 0x0000000c14147981 */ /* 0x000f62000c1e1900 */
[----:B------:R-:W-:Y:S01]  /*0da0*/  VIADD R0, R0, 0x2 ;  /* 0x0000000200007836 */ /* 0x000fe20000000000 */
[----:B---3--:R-:W-:Y:S02]  /*0db0*/  ISETP.NE.AND P0, PT, R14, R3, PT ;  /* 0x000000030e00720c */ /* 0x008fe40003f05270 */
[----:B-----5:R-:W-:-:S02]  /*0dc0*/  ISETP.NE.AND P1, PT, R20, R23, PT ;  /* 0x000000171400720c */ /* 0x020fc40003f25270 */
[----:B------:R-:W-:Y:S02]  /*0dd0*/  SEL R4, RZ, 0x1, P0 ;  /* 0x00000001ff047807 */ /* 0x000fe40000000000 */
[----:B------:R-:W-:-:S04]  /*0de0*/  SEL R3, RZ, 0x1, P1 ;  /* 0x00000001ff037807 */ /* 0x000fc80000800000 */
[----:B------:R-:W-:-:S07]  /*0df0*/  VIMNMX3.U32 R5, R5, R4, R3, !PT ;  /* 0x000000040505720f */ /* 0x000fce0007800003 */
.L_x_66:
[----:B------:R-:W-:Y:S05]  /*0e00*/  BRA.U UP1, `(.L_x_62) ;  /* 0x0000000101507547 */ /* 0x000fea000b800000 */
[----:B------:R-:W0:Y:S01]  /*0e10*/  LDC.64 R8, c[0x0][0x398] ;  /* 0x0000e600ff087b82 */ /* 0x000e220000000a00 */
[----:B------:R-:W1:Y:S07]  /*0e20*/  LDCU.64 UR4, c[0x0][0x390] ;  /* 0x00007200ff0477ac */ /* 0x000e6e0008000a00 */
[----:B------:R-:W2:Y:S01]  /*0e30*/  LDC.64 R14, c[0x0][0x388] ;  /* 0x0000e200ff0e7b82 */ /* 0x000ea20000000a00 */
[----:B0-----:R-:W-:-:S05]  /*0e40*/  IMAD.WIDE.U32 R8, R0, 0x4, R8 ;  /* 0x0000000400087825 */ /* 0x001fca00078e0008 */
[----:B------:R-:W2:Y:S01]  /*0e50*/  LDG.E R3, desc[UR12][R8.64] ;  /* 0x0000000c08037981 */ /* 0x000ea2000c1e1900 */
[----:B------:R-:W-:-:S05]  /*0e60*/  IADD3 R10, P0, PT, R0, R10, RZ ;  /* 0x0000000a000a7210 */ /* 0x000fca0007f1e0ff */
[----:B------:R-:W-:Y:S01]  /*0e70*/  IMAD.X R11, RZ, RZ, R2, P0 ;  /* 0x000000ffff0b7224 */ /* 0x000fe200000e0602 */
[----:B-1----:R-:W-:-:S04]  /*0e80*/  LEA R12, P0, R10, UR4, 0x2 ;  /* 0x000000040a0c7c11 */ /* 0x002fc8000f8010ff */
[----:B------:R-:W-:Y:S02]  /*0e90*/  LEA.HI.X R13, R10, UR5, R11, 0x2, P0 ;  /* 0x000000050a0d7c11 */ /* 0x000fe400080f140b */
[----:B------:R-:W0:Y:S04]  /*0ea0*/  LDC.64 R10, c[0x0][0x3a0] ;  /* 0x0000e800ff0a7b82 */ /* 0x000e280000000a00 */
[----:B------:R-:W3:Y:S01]  /*0eb0*/  LDG.E R13, desc[UR12][R12.64] ;  /* 0x0000000c0c0d7981 */ /* 0x000ee2000c1e1900 */
[----:B--2---:R-:W-:-:S06]  /*0ec0*/  IMAD.WIDE R2, R3, 0x8, R14 ;  /* 0x0000000803027825 */ /* 0x004fcc00078e020e */
[----:B------:R-:W3:Y:S01]  /*0ed0*/  LDG.E.64 R2, desc[UR12][R2.64] ;  /* 0x0000000c02027981 */ /* 0x000ee2000c1e1b00 */
[----:B0-----:R-:W-:-:S06]  /*0ee0*/  IMAD.WIDE.U32 R10, R0, 0x4, R10 ;  /* 0x00000004000a7825 */ /* 0x001fcc00078e000a */
[----:B------:R-:W2:Y:S01]  /*0ef0*/  LDG.E R11, desc[UR12][R10.64] ;  /* 0x0000000c0a0b7981 */ /* 0x000ea2000c1e1900 */
[----:B---3--:R-:W-:-:S06]  /*0f00*/  IMAD.WIDE R8, R13, 0x4, R2 ;  /* 0x000000040d087825 */ /* 0x008fcc00078e0202 */
[----:B------:R-:W2:Y:S02]  /*0f10*/  LDG.E R8, desc[UR12][R8.64] ;  /* 0x0000000c08087981 */ /* 0x000ea4000c1e1900 */
[----:B--2---:R-:W-:-:S04]  /*0f20*/  ISETP.NE.AND P0, PT, R8, R11, PT ;  /* 0x0000000b0800720c */ /* 0x004fc80003f05270 */
[----:B------:R-:W-:-:S04]  /*0f30*/  SEL R0, RZ, 0x1, P0 ;  /* 0x00000001ff007807 */ /* 0x000fc80000000000 */
[----:B------:R-:W-:-:S07]  /*0f40*/  VIMNMX.U32 R5, PT, PT, R5, R0, !PT ;  /* 0x0000000005057248 */ /* 0x000fce0007fe0000 */
.L_x_62:
[----:B------:R-:W-:Y:S01]  /*0f50*/  STG.E desc[UR12][R6.64], R5 ;  /* 0x0000000506007986 */ /* 0x000fe2000c10190c */
[----:B------:R-:W-:Y:S05]  /*0f60*/  EXIT ;  /* 0x000000000000794d */ /* 0x000fea0003800000 */
.L_x_67:
        /* <DEDUP_REMOVED lines=9> */
.L_x_86:


//--------------------- .text.initDbIndexKernel   --------------------------
	.section	.text.initDbIndexKernel,"ax",@progbits
	.align	128
        .global         initDbIndexKernel
        .type           initDbIndexKernel,@function
        .size           initDbIndexKernel,(.L_x_84 - initDbIndexKernel)
        .other          initDbIndexKernel,@"STO_CUDA_ENTRY STV_DEFAULT"
initDbIndexKernel:
.text.initDbIndexKernel:
[----:B------:R-:W-:Y:S01]  /*0000*/  LDC R1, c[0x0][0x37c] ;  /* 0x0000df00ff017b82 */ /* 0x000fe20000000800 */
[----:B------:R-:W0:Y:S07]  /*0010*/  S2R R11, SR_TID.X ;  /* 0x00000000000b7919 */ /* 0x000e2e0000002100 */
[----:B------:R-:W0:Y:S01]  /*0020*/  S2UR UR4, SR_CTAID.X ;  /* 0x00000000000479c3 */ /* 0x000e220000002500 */
[----:B------:R-:W1:Y:S01]  /*0030*/  LDCU.64 UR6, c[0x0][0x3a8] ;  /* 0x00007500ff0677ac */ /* 0x000e620008000a00 */
[----:B------:R-:W2:Y:S06]  /*0040*/  LDCU UR5, c[0x0][0x380] ;  /* 0x00007000ff0577ac */ /* 0x000eac0008000800 */
[----:B------:R-:W0:Y:S01]  /*0050*/  LDC R10, c[0x0][0x360] ;  /* 0x0000d800ff0a7b82 */ /* 0x000e220000000800 */
[----:B--2---:R-:W-:-:S02]  /*0060*/  IMAD.U32 R0, RZ, RZ, UR5 ;  /* 0x00000005ff007e24 */ /* 0x004fc4000f8e00ff */
[----:B0-----:R-:W-:-:S05]  /*0070*/  IMAD R10, R10, UR4, R11 ;  /* 0x000000040a0a7c24 */ /* 0x001fca000f8e020b */
[----:B-1----:R-:W-:-:S04]  /*0080*/  ISETP.GE.U32.AND P0, PT, R10, UR6, PT ;  /* 0x000000060a007c0c */ /* 0x002fc8000bf06070 */
[----:B------:R-:W-:-:S13]  /*0090*/  ISETP.GE.AND.EX P0, PT, RZ, UR7, PT, P0 ;  /* 0x00000007ff007c0c */ /* 0x000fda000bf06300 */
[----:B------:R-:W-:Y:S05]  /*00a0*/  @P0 EXIT ;  /* 0x000000000000094d */ /* 0x000fea0003800000 */
[----:B------:R-:W0:Y:S01]  /*00b0*/  LDCU UR4, c[0x0][0x384] ;  /* 0x00007080ff0477ac */ /* 0x000e220008000800 */
[----:B------:R-:W-:Y:S01]  /*00c0*/  IMAD.MOV.U32 R11, RZ, RZ, RZ ;  /* 0x000000ffff0b7224 */ /* 0x000fe200078e00ff */
[----:B------:R-:W1:Y:S01]  /*00d0*/  LDCU.64 UR8, c[0x0][0x358] ;  /* 0x00006b00ff0877ac */ /* 0x000e620008000a00 */
[----:B0-----:R-:W-:Y:S02]  /*00e0*/  USHF.R.S32.HI UR5, URZ, 0x1f, UR4 ;  /* 0x0000001fff057899 */ /* 0x001fe40008011404 */
[----:B------:R-:W-:Y:S01]  /*00f0*/  IMAD.WIDE.U32 R12, R10, UR4, RZ ;  /* 0x000000040a0c7c25 */ /* 0x000fe2000f8e00ff */
[----:B------:R-:W-:-:S03]  /*0100*/  UISETP.GE.AND UP0, UPT, UR4, 0x1, UPT ;  /* 0x000000010400788c */ /* 0x000fc6000bf06270 */
[----:B------:R-:W-:-:S04]  /*0110*/  IMAD R3, R10, UR5, RZ ;  /* 0x000000050a037c24 */ /* 0x000fc8000f8e02ff */
[----:B------:R-:W-:-:S04]  /*0120*/  IMAD R3, R11, UR4, R3 ;  /* 0x000000040b037c24 */ /* 0x000fc8000f8e0203 */
[----:B------:R-:W-:Y:S01]  /*0130*/  IMAD.IADD R2, R13, 0x1, R3 ;  /* 0x000000010d027824 */ /* 0x000fe200078e0203 */
[----:B-1----:R-:W-:Y:S06]  /*0140*/  BRA.U !UP0, `(.L_x_68) ;  /* 0x0000000508d07547 */ /* 0x002fec000b800000 */
[----:B------:R-:W-:Y:S01]  /*0150*/  UISETP.GE.U32.AND UP0, UPT, UR4, 0x10, UPT ;  /* 0x000000100400788c */ /* 0x000fe2000bf06070 */
[----:B------:R-:W-:Y:S01]  /*0160*/  HFMA2 R3, -RZ, RZ, 0, 0 ;  /* 0x00000000ff037431 */ /* 0x000fe200000001ff */
[----:B------:R-:W-:-:S04]  /*0170*/  ULOP3.LUT UR6, UR4, 0xf, URZ, 0xc0, !UPT ;  /* 0x0000000f04067892 */ /* 0x000fc8000f8ec0ff */
[----:B------:R-:W-:-:S03]  /*0180*/  UISETP.NE.AND UP1, UPT, UR6, URZ, UPT ;  /* 0x000000ff0600728c */ /* 0x000fc6000bf25270 */
[----:B------:R-:W-:Y:S08]  /*0190*/  BRA.U !UP0, `(.L_x_69) ;  /* 0x0000000108b47547 */ /* 0x000ff0000b800000 */
[----:B------:R-:W-:Y:S01]  /*01a0*/  ULOP3.LUT UR4, UR4, 0x7ffffff0, URZ, 0xc0, !UPT ;  /* 0x7ffffff004047892 */ /* 0x000fe2000f8ec0ff */
[----:B------:R-:W-:Y:S01]  /*01b0*/  IMAD.MOV.U32 R8, RZ, RZ, RZ ;  /* 0x000000ffff087224 */ /* 0x000fe200078e00ff */
[----:B------:R-:W0:Y:S04]  /*01c0*/  LDCU.64 UR10, c[0x0][0x3a0] ;  /* 0x00007400ff0a77ac */ /* 0x000e280008000a00 */
[----:B------:R-:W-:-:S07]  /*01d0*/  IMAD.U32 R3, RZ, RZ, UR4 ;  /* 0x00000004ff037e24 */ /* 0x000fce000f8e00ff */
.L_x_70:
[----:B------:R-:W1:Y:S02]  /*01e0*/  LDC.64 R6, c[0x0][0x390] ;  /* 0x0000e400ff067b82 */ /* 0x000e640000000a00 */
[----:B-1----:R-:W-:-:S05]  /*01f0*/  IMAD.WIDE.U32 R6, R8, 0x4, R6 ;  /* 0x0000000408067825 */ /* 0x002fca00078e0006 */
[----:B----4-:R-:W2:Y:S01]  /*0200*/  LDG.E R9, desc[UR8][R6.64] ;  /* 0x0000000806097981 */ /* 0x010ea2000c1e1900 */
[----:B------:R-:W-:-:S05]  /*0210*/  IADD3 R5, P0, PT, R8, R12, RZ ;  /* 0x0000000c08057210 */ /* 0x000fca0007f1e0ff */
[----:B------:R-:W-:Y:S01]  /*0220*/  IMAD.X R14, RZ, RZ, R2, P0 ;  /* 0x000000ffff0e7224 */ /* 0x000fe200000e0602 */
[----:B0-----:R-:W-:-:S04]  /*0230*/  LEA R4, P0, R5, UR10, 0x2 ;  /* 0x0000000a05047c11 */ /* 0x001fc8000f8010ff */
[----:B------:R-:W-:-:S05]  /*0240*/  LEA.HI.X R5, R5, UR11, R14, 0x2, P0 ;  /* 0x0000000b05057c11 */ /* 0x000fca00080f140e */
[----:B--2---:R0:W-:Y:S04]  /*0250*/  STG.E desc[UR8][R4.64], R9 ;  /* 0x0000000904007986 */ /* 0x0041e8000c101908 */
[----:B------:R-:W2:Y:S04]  /*0260*/  LDG.E R15, desc[UR8][R6.64+0x4] ;  /* 0x00000408060f7981 */ /* 0x000ea8000c1e1900 */
[----:B--2---:R1:W-:Y:S04]  /*0270*/  STG.E desc[UR8][R4.64+0x4], R15 ;  /* 0x0000040f04007986 */ /* 0x0043e8000c101908 */
[----:B------:R-:W2:Y:S04]  /*0280*/  LDG.E R17, desc[UR8][R6.64+0x8] ;  /* 0x0000080806117981 */ /* 0x000ea8000c1e1900 */
[----:B--2---:R2:W-:Y:S04]  /*0290*/  STG.E desc[UR8][R4.64+0x8], R17 ;  /* 0x0000081104007986 */ /* 0x0045e8000c101908 */
[----:B------:R-:W3:Y:S04]  /*02a0*/  LDG.E R19, desc[UR8][R6.64+0xc] ;  /* 0x00000c0806137981 */ /* 0x000ee8000c1e1900 */
[----:B---3--:R3:W-:Y:S04]  /*02b0*/  STG.E desc[UR8][R4.64+0xc], R19 ;  /* 0x00000c1304007986 */ /* 0x0087e8000c101908 */
[----:B------:R-:W4:Y:S04]  /*02c0*/  LDG.E R21, desc[UR8][R6.64+0x10] ;  /* 0x0000100806157981 */ /* 0x000f28000c1e1900 */
[----:B----4-:R4:W-:Y:S04]  /*02d0*/  STG.E desc[UR8][R4.64+0x10], R21 ;  /* 0x0000101504007986 */ /* 0x0109e8000c101908 */
[----:B------:R-:W5:Y:S04]  /*02e0*/  LDG.E R23, desc[UR8][R6.64+0x14] ;  /* 0x0000140806177981 */ /* 0x000f68000c1e1900 */
[----:B-----5:R5:W-:Y:S04]  /*02f0*/  STG.E desc[UR8][R4.64+0x14], R23 ;  /* 0x0000141704007986 */ /* 0x020be8000c101908 */
[----:B0-----:R-:W2:Y:S04]  /*0300*/  LDG.E R9, desc[UR8][R6.64+0x18] ;  /* 0x0000180806097981 */ /* 0x001ea8000c1e1900 */
[----:B--2---:R0:W-:Y:S04]  /*0310*/  STG.E desc[UR8][R4.64+0x18], R9 ;  /* 0x0000180904007986 */ /* 0x0041e8000c101908 */
[----:B-1----:R-:W2:Y:S04]  /*0320*/  LDG.E R15, desc[UR8][R6.64+0x1c] ;  /* 0x00001c08060f7981 */ /* 0x002ea8000c1e1900 */
[----:B--2---:R1:W-:Y:S04]  /*0330*/  STG.E desc[UR8][R4.64+0x1c], R15 ;  /* 0x00001c0f04007986 */ /* 0x0043e8000c101908 */
[----:B------:R-:W2:Y:S04]  /*0340*/  LDG.E R17, desc[UR8][R6.64+0x20] ;  /* 0x0000200806117981 */ /* 0x000ea8000c1e1900 */
[----:B--2---:R2:W-:Y:S04]  /*0350*/  STG.E desc[UR8][R4.64+0x20], R17 ;  /* 0x0000201104007986 */ /* 0x0045e8000c101908 */
[----:B---3--:R-:W3:Y:S04]  /*0360*/  LDG.E R19, desc[UR8][R6.64+0x24] ;  /* 0x0000240806137981 */ /* 0x008ee8000c1e1900 */
[----:B---3--:R3:W-:Y:S04]  /*0370*/  STG.E desc[UR8][R4.64+0x24], R19 ;  /* 0x0000241304007986 */ /* 0x0087e8000c101908 */
[----:B----4-:R-:W4:Y:S04]  /*0380*/  LDG.E R21, desc[UR8][R6.64+0x28] ;  /* 0x0000280806157981 */ /* 0x010f28000c1e1900 */
[----:B----4-:R4:W-:Y:S04]  /*0390*/  STG.E desc[UR8][R4.64+0x28], R21 ;  /* 0x0000281504007986 */ /* 0x0109e8000c101908 */
[----:B-----5:R-:W5:Y:S04]  /*03a0*/  LDG.E R23, desc[UR8][R6.64+0x2c] ;  /* 0x00002c0806177981 */ /* 0x020f68000c1e1900 */
[----:B-----5:R4:W-:Y:S04]  /*03b0*/  STG.E desc[UR8][R4.64+0x2c], R23 ;  /* 0x00002c1704007986 */ /* 0x0209e8000c101908 */
[----:B0-----:R-:W5:Y:S04]  /*03c0*/  LDG.E R9, desc[UR8][R6.64+0x30] ;  /* 0x0000300806097981 */ /* 0x001f68000c1e1900 */
[----:B-----5:R4:W-:Y:S04]  /*03d0*/  STG.E desc[UR8][R4.64+0x30], R9 ;  /* 0x0000300904007986 */ /* 0x0209e8000c101908 */
[----:B-1----:R-:W5:Y:S04]  /*03e0*/  LDG.E R15, desc[UR8][R6.64+0x34] ;  /* 0x00003408060f7981 */ /* 0x002f68000c1e1900 */
[----:B-----5:R4:W-:Y:S04]  /*03f0*/  STG.E desc[UR8][R4.64+0x34], R15 ;  /* 0x0000340f04007986 */ /* 0x0209e8000c101908 */
[----:B--2---:R-:W2:Y:S04]  /*0400*/  LDG.E R17, desc[UR8][R6.64+0x38] ;  /* 0x0000380806117981 */ /* 0x004ea8000c1e1900 */
[----:B--2---:R4:W-:Y:S04]  /*0410*/  STG.E desc[UR8][R4.64+0x38], R17 ;  /* 0x0000381104007986 */ /* 0x0049e8000c101908 */
[----:B---3--:R-:W2:Y:S01]  /*0420*/  LDG.E R19, desc[UR8][R6.64+0x3c] ;  /* 0x00003c0806137981 */ /* 0x008ea2000c1e1900 */
[----:B------:R-:W-:-:S04]  /*0430*/  IADD3 R8, PT, PT, R8, 0x10, RZ ;  /* 0x0000001008087810 */ /* 0x000fc80007ffe0ff */
[----:B------:R-:W-:Y:S01]  /*0440*/  ISETP.NE.AND P0, PT, R8, R3, PT ;  /* 0x000000030800720c */ /* 0x000fe20003f05270 */
[----:B--2---:R4:W-:-:S12]  /*0450*/  STG.E desc[UR8][R4.64+0x3c], R19 ;  /* 0x00003c1304007986 */ /* 0x0049d8000c101908 */
[----:B------:R-:W-:Y:S05]  /*0460*/  @P0 BRA `(.L_x_70) ;  /* 0xfffffffc005c0947 */ /* 0x000fea000383ffff */
.L_x_69:
[----:B------:R-:W-:Y:S05]  /*0470*/  BRA.U !UP1, `(.L_x_68) ;  /* 0x0000000509047547 */ /* 0x000fea000b800000 */
[----:B------:R-:W0:Y:S01]  /*0480*/  LDCU UR5, c[0x0][0x384] ;  /* 0x00007080ff0577ac */ /* 0x000e220008000800 */
[----:B------:R-:W-:Y:S02]  /*0490*/  UISETP.GE.U32.AND UP0, UPT, UR6, 0x8, UPT ;  /* 0x000000080600788c */ /* 0x000fe4000bf06070 */
[----:B0-----:R-:W-:-:S04]  /*04a0*/  ULOP3.LUT UR4, UR5, 0x7, URZ, 0xc0, !UPT ;  /* 0x0000000705047892 */ /* 0x001fc8000f8ec0ff */
[----:B------:R-:W-:-:S03]  /*04b0*/  UISETP.NE.AND UP1, UPT, UR4, URZ, UPT ;  /* 0x000000ff0400728c */ /* 0x000fc6000bf25270 */
[----:B------:R-:W-:Y:S08]  /*04c0*/  BRA.U !UP0, `(.L_x_71) ;  /* 0x0000000108607547 */ /* 0x000ff0000b800000 */
[----:B------:R-:W0:Y:S01]  /*04d0*/  LDC.64 R6, c[0x0][0x390] ;  /* 0x0000e400ff067b82 */ /* 0x000e220000000a00 */
[----:B------:R-:W1:Y:S01]  /*04e0*/  LDCU.64 UR6, c[0x0][0x3a0] ;  /* 0x00007400ff0677ac */ /* 0x000e620008000a00 */
[----:B0-----:R-:W-:-:S05]  /*04f0*/  IMAD.WIDE.U32 R6, R3, 0x4, R6 ;  /* 0x0000000403067825 */ /* 0x001fca00078e0006 */
[----:B----4-:R-:W2:Y:S01]  /*0500*/  LDG.E R9, desc[UR8][R6.64] ;  /* 0x0000000806097981 */ /* 0x010ea2000c1e1900 */
[----:B------:R-:W-:-:S05]  /*0510*/  IADD3 R5, P0, PT, R3, R12, RZ ;  /* 0x0000000c03057210 */ /* 0x000fca0007f1e0ff */
[----:B------:R-:W-:Y:S01]  /*0520*/  IMAD.X R8, RZ, RZ, R2, P0 ;  /* 0x000000ffff087224 */ /* 0x000fe200000e0602 */
[----:B-1----:R-:W-:-:S04]  /*0530*/  LEA R4, P0, R5, UR6, 0x2 ;  /* 0x0000000605047c11 */ /* 0x002fc8000f8010ff */
        /* <DEDUP_REMOVED lines=8> */
[----:B------:R-:W3:Y:S04]  /*05c0*/  LDG.E R21, desc[UR8][R6.64+0x10] ;  /* 0x0000100806157981 */ /* 0x000ee8000c1e1900 */
[----:B---3--:R2:W-:Y:S04]  /*05d0*/  STG.E desc[UR8][R4.64+0x10], R21 ;  /* 0x0000101504007986 */ /* 0x0085e8000c101908 */
[----:B------:R-:W3:Y:S04]  /*05e0*/  LDG.E R23, desc[UR8][R6.64+0x14] ;  /* 0x0000140806177981 */ /* 0x000ee8000c1e1900 */
[----:B---3--:R2:W-:Y:S04]  /*05f0*/  STG.E desc[UR8][R4.64+0x14], R23 ;  /* 0x0000141704007986 */ /* 0x0085e8000c101908 */
[----:B0-----:R-:W3:Y:S04]  /*0600*/  LDG.E R9, desc[UR8][R6.64+0x18] ;  /* 0x0000180806097981 */ /* 0x001ee8000c1e1900 */
[----:B---3--:R2:W-:Y:S04]  /*0610*/  STG.E desc[UR8][R4.64+0x18], R9 ;  /* 0x0000180904007986 */ /* 0x0085e8000c101908 */
[----:B-1----:R-:W3:Y:S01]  /*0620*/  LDG.E R15, desc[UR8][R6.64+0x1c] ;  /* 0x00001c08060f7981 */ /* 0x002ee2000c1e1900 */
[----:B------:R-:W-:-:S03]  /*0630*/  VIADD R3, R3, 0x8 ;  /* 0x0000000803037836 */ /* 0x000fc60000000000 */
[----:B---3--:R2:W-:Y:S04]  /*0640*/  STG.E desc[UR8][R4.64+0x1c], R15 ;  /* 0x00001c0f04007986 */ /* 0x0085e8000c101908 */
.L_x_71:
[----:B------:R-:W-:Y:S05]  /*0650*/  BRA.U !UP1, `(.L_x_68) ;  /* 0x00000001098c7547 */ /* 0x000fea000b800000 */
[----:B------:R-:W-:Y:S02]  /*0660*/  UISETP.GE.U32.AND UP0, UPT, UR4, 0x4, UPT ;  /* 0x000000040400788c */ /* 0x000fe4000bf06070 */
[----:B------:R-:W-:-:S04]  /*0670*/  ULOP3.LUT UR5, UR5, 0x3, URZ, 0xc0, !UPT ;  /* 0x0000000305057892 */ /* 0x000fc8000f8ec0ff */
[----:B------:R-:W-:-:S03]  /*0680*/  UISETP.NE.AND UP1, UPT, UR5, URZ, UPT ;  /* 0x000000ff0500728c */ /* 0x000fc6000bf25270 */
[----:B------:R-:W-:Y:S08]  /*0690*/  BRA.U !UP0, `(.L_x_72) ;  /* 0x0000000108407547 */ /* 0x000ff0000b800000 */
[----:B--2-4-:R-:W0:Y:S01]  /*06a0*/  LDC.64 R4, c[0x0][0x390] ;  /* 0x0000e400ff047b82 */ /* 0x014e220000000a00 */
[----:B------:R-:W1:Y:S01]  /*06b0*/  LDCU.64 UR6, c[0x0][0x3a0] ;  /* 0x00007400ff0677ac */ /* 0x000e620008000a00 */
[----:B0-----:R-:W-:-:S05]  /*06c0*/  IMAD.WIDE.U32 R4, R3, 0x4, R4 ;  /* 0x0000000403047825 */ /* 0x001fca00078e0004 */
[----:B------:R-:W2:Y:S01]  /*06d0*/  LDG.E R9, desc[UR8][R4.64] ;  /* 0x0000000804097981 */ /* 0x000ea2000c1e1900 */
        /* <DEDUP_REMOVED lines=9> */
[----:B------:R-:W2:Y:S01]  /*0770*/  LDG.E R19, desc[UR8][R4.64+0xc] ;  /* 0x00000c0804137981 */ /* 0x000ea2000c1e1900 */
[----:B------:R-:W-:-:S03]  /*0780*/  IADD3 R3, PT, PT, R3, 0x4, RZ ;  /* 0x0000000403037810 */ /* 0x000fc60007ffe0ff */
[----:B--2---:R0:W-:Y:S04]  /*0790*/  STG.E desc[UR8][R6.64+0xc], R19 ;  /* 0x00000c1306007986 */ /* 0x0041e8000c101908 */
.L_x_72:
[----:B------:R-:W-:Y:S05]  /*07a0*/  BRA.U !UP1, `(.L_x_68) ;  /* 0x0000000109387547 */ /* 0x000fea000b800000 */
[----:B0-2-4-:R-:W0:Y:S01]  /*07b0*/  LDC.64 R8, c[0x0][0x390] ;  /* 0x0000e400ff087b82 */ /* 0x015e220000000a00 */
[----:B------:R-:W1:Y:S01]  /*07c0*/  LDCU.64 UR6, c[0x0][0x3a0] ;  /* 0x00007400ff0677ac */ /* 0x000e620008000a00 */
[----:B------:R-:W-:-:S05]  /*07d0*/  UMOV UR4, URZ ;  /* 0x000000ff00047c82 */ /* 0x000fca0008000000 */
.L_x_73:
[----:B0--3--:R-:W-:-:S06]  /*07e0*/  IMAD.WIDE.U32 R4, R3, 0x4, R8 ;  /* 0x0000000403047825 */ /* 0x009fcc00078e0008 */
[----:B------:R-:W2:Y:S01]  /*07f0*/  LDG.E R5, desc[UR8][R4.64] ;  /* 0x0000000804057981 */ /* 0x000ea2000c1e1900 */
[C---:B------:R-:W-:Y:S01]  /*0800*/  IADD3 R7, P0, PT, R3.reuse, R12, RZ ;  /* 0x0000000c03077210 */ /* 0x040fe20007f1e0ff */
[----:B------:R-:W-:Y:S01]  /*0810*/  UIADD3 UR4, UPT, UPT, UR4, 0x1, URZ ;  /* 0x0000000104047890 */ /* 0x000fe2000fffe0ff */
[----:B------:R-:W-:-:S03]  /*0820*/  VIADD R3, R3, 0x1 ;  /* 0x0000000103037836 */ /* 0x000fc60000000000 */
[----:B------:R-:W-:Y:S01]  /*0830*/  IMAD.X R14, RZ, RZ, R2, P0 ;  /* 0x000000ffff0e7224 */ /* 0x000fe200000e0602 */
[----:B-1----:R-:W-:Y:S01]  /*0840*/  LEA R6, P0, R7, UR6, 0x2 ;  /* 0x0000000607067c11 */ /* 0x002fe2000f8010ff */
[----:B------:R-:W-:-:S03]  /*0850*/  UISETP.NE.AND UP0, UPT, UR4, UR5, UPT ;  /* 0x000000050400728c */ /* 0x000fc6000bf05270 */
[----:B------:R-:W-:-:S05]  /*0860*/  LEA.HI.X R7, R7, UR7, R14, 0x2, P0 ;  /* 0x0000000707077c11 */ /* 0x000fca00080f140e */
[----:B--2---:R3:W-:Y:S01]  /*0870*/  STG.E desc[UR8][R6.64], R5 ;  /* 0x0000000506007986 */ /* 0x0047e2000c101908 */
[----:B------:R-:W-:Y:S05]  /*0880*/  BRA.U UP0, `(.L_x_73) ;  /* 0xfffffffd00d47547 */ /* 0x000fea000b83ffff */
.L_x_68:
[----:B--234-:R-:W1:Y:S02]  /*0890*/  LDC.64 R4, c[0x0][0x380] ;  /* 0x0000e000ff047b82 */ /* 0x01ce640000000a00 */
[----:B-1----:R-:W-:-:S04]  /*08a0*/  VIMNMX R3, PT, PT, R5, R4, PT ;  /* 0x0000000405037248 */ /* 0x002fc80003fe0100 */
[----:B------:R-:W-:-:S13]  /*08b0*/  ISETP.GE.AND P0, PT, R3, 0x1, PT ;  /* 0x000000010300780c */ /* 0x000fda0003f06270 */
[----:B------:R-:W-:Y:S05]  /*08c0*/  @!P0 EXIT ;  /* 0x000000000000894d */ /* 0x000fea0003800000 */
[C---:B------:R-:W-:Y:S02]  /*08d0*/  LOP3.LUT R3, R5.reuse, 0x7ffffff8, RZ, 0xc0, !PT ;  /* 0x7ffffff805037812 */ /* 0x040fe400078ec0ff */
[C---:B------:R-:W-:Y:S02]  /*08e0*/  LOP3.LUT R4, R5.reuse, 0x7, RZ, 0xc0, !PT ;  /* 0x0000000705047812 */ /* 0x040fe400078ec0ff */
[----:B------:R-:W-:Y:S01]  /*08f0*/  LOP3.LUT R5, R5, 0x3, RZ, 0xc0, !PT ;  /* 0x0000000305057812 */ /* 0x000fe200078ec0ff */
[----:B0-----:R-:W-:-:S07]  /*0900*/  IMAD.MOV R6, RZ, RZ, -R3 ;  /* 0x000000ffff067224 */ /* 0x001fce00078e0a03 */
.L_x_81:
[----:B01-3--:R-:W0:Y:S01]  /*0910*/  LDC.64 R14, c[0x0][0x388] ;  /* 0x0000e200ff0e7b82 */ /* 0x00be220000000a00 */
[----:B------:R-:W-:Y:S01]  /*0920*/  MOV R7, R0 ;  /* 0x0000000000077202 */ /* 0x000fe20000000f00 */
[----:B------:R-:W-:-:S04]  /*0930*/  VIADD R0, R0, 0xffffffff ;  /* 0xffffffff00007836 */ /* 0x000fc80000000000 */
[----:B0-----:R-:W-:-:S05]  /*0940*/  IMAD.WIDE.U32 R14, R0, 0x4, R14 ;  /* 0x00000004000e7825 */ /* 0x001fca00078e000e */
[----:B------:R-:W2:Y:S01]  /*0950*/  LDG.E R8, desc[UR8][R14.64] ;  /* 0x000000080e087981 */ /* 0x000ea2000c1e1900 */
[----:B------:R-:W-:Y:S01]  /*0960*/  BSSY.RECONVERGENT B0, `(.L_x_74) ;  /* 0x0000020000007945 */ /* 0x000fe20003800200 */
[----:B--2---:R-:W-:-:S04]  /*0970*/  SHF.R.S32.HI R20, RZ, 0x1f, R8 ;  /* 0x0000001fff147819 */ /* 0x004fc80000011408 */
[----:B------:R-:W-:-:S04]  /*0980*/  LOP3.LUT R9, R11, R20, RZ, 0xfc, !PT ;  /* 0x000000140b097212 */ /* 0x000fc800078efcff */
[----:B------:R-:W-:Y:S01]  /*0990*/  ISETP.NE.U32.AND P0, PT, R9, RZ, PT ;  /* 0x000000ff0900720c */ /* 0x000fe20003f05070 */
[----:B------:R-:W-:-:S12]  /*09a0*/  IMAD.MOV.U32 R9, RZ, RZ, R10 ;  /* 0x000000ffff097224 */ /* 0x000fd800078e000a */
[----:B------:R-:W-:Y:S05]  /*09b0*/  @P0 BRA `(.L_x_75) ;  /* 0x0000000000540947 */ /* 0x000fea0003800000 */
[----:B------:R-:W0:Y:S01]  /*09c0*/  I2F.U32.RP R11, R8 ;  /* 0x00000008000b7306 */ /* 0x000e220000209000 */
[----:B------:R-:W-:Y:S02]  /*09d0*/  IADD3 R17, PT, PT, RZ, -R8, RZ ;  /* 0x80000008ff117210 */ /* 0x000fe40007ffe0ff */
[----:B------:R-:W-:-:S05]  /*09e0*/  ISETP.NE.U32.AND P2, PT, R8, RZ, PT ;  /* 0x000000ff0800720c */ /* 0x000fca0003f45070 */
[----:B0-----:R-:W0:Y:S02]  /*09f0*/  MUFU.RCP R11, R11 ;  /* 0x0000000b000b7308 */ /* 0x001e240000001000 */
[----:B0-----:R-:W-:Y:S02]  /*0a00*/  VIADD R14, R11, 0xffffffe ;  /* 0x0ffffffe0b0e7836 */ /* 0x001fe40000000000 */
[----:B------:R-:W-:-:S04]  /*0a10*/  HFMA2 R11, -RZ, RZ, 0, 0 ;  /* 0x00000000ff0b7431 */ /* 0x000fc800000001ff */
[----:B------:R0:W1:Y:S02]  /*0a20*/  F2I.FTZ.U32.TRUNC.NTZ R15, R14 ;  /* 0x0000000e000f7305 */ /* 0x000064000021f000 */
[----:B0-----:R-:W-:Y:S02]  /*0a30*/  IMAD.MOV.U32 R14, RZ, RZ, RZ ;  /* 0x000000ffff0e7224 */ /* 0x001fe400078e00ff */
[----:B-1----:R-:W-:-:S04]  /*0a40*/  IMAD R17, R17, R15, RZ ;  /* 0x0000000f11117224 */ /* 0x002fc800078e02ff */
[----:B------:R-:W-:-:S06]  /*0a50*/  IMAD.HI.U32 R15, R15, R17, R14 ;  /* 0x000000110f0f7227 */ /* 0x000fcc00078e000e */
[----:B------:R-:W-:-:S04]  /*0a60*/  IMAD.HI.U32 R15, R15, R10, RZ ;  /* 0x0000000a0f0f7227 */ /* 0x000fc800078e00ff */
[----:B------:R-:W-:-:S04]  /*0a70*/  IMAD.MOV R17, RZ, RZ, -R15 ;  /* 0x000000ffff117224 */ /* 0x000fc800078e0a0f */
[----:B------:R-:W-:-:S05]  /*0a80*/  IMAD R17, R8, R17, R10 ;  /* 0x0000001108117224 */ /* 0x000fca00078e020a */
[----:B------:R-:W-:-:S13]  /*0a90*/  ISETP.GE.U32.AND P0, PT, R17, R8, PT ;  /* 0x000000081100720c */ /* 0x000fda0003f06070 */
[----:B------:R-:W-:Y:S01]  /*0aa0*/  @P0 IMAD.IADD R17, R17, 0x1, -R8 ;  /* 0x0000000111110824 */ /* 0x000fe200078e0a08 */
[----:B------:R-:W-:-:S04]  /*0ab0*/  @P0 IADD3 R15, PT, PT, R15, 0x1, RZ ;  /* 0x000000010f0f0810 */ /* 0x000fc80007ffe0ff */
[----:B------:R-:W-:-:S13]  /*0ac0*/  ISETP.GE.U32.AND P1, PT, R17, R8, PT ;  /* 0x000000081100720c */ /* 0x000fda0003f26070 */
[----:B------:R-:W-:Y:S01]  /*0ad0*/  @P1 VIADD R15, R15, 0x1 ;  /* 0x000000010f0f1836 */ /* 0x000fe20000000000 */
[----:B------:R-:W-:-:S05]  /*0ae0*/  @!P2 LOP3.LUT R15, RZ, R8, RZ, 0x33, !PT ;  /* 0x00000008ff0fa212 */ /* 0x000fca00078e33ff */
[----:B------:R-:W-:Y:S01]  /*0af0*/  IMAD.MOV.U32 R10, RZ, RZ, R15 ;  /* 0x000000ffff0a7224 */ /* 0x000fe200078e000f */
[----:B------:R-:W-:Y:S06]  /*0b00*/  BRA `(.L_x_76) ;  /* 0x0000000000147947 */ /* 0x000fec0003800000 */
.L_x_75:
[----:B------:R-:W-:Y:S01]  /*0b10*/  IMAD.MOV.U32 R22, RZ, RZ, R10 ;  /* 0x000000ffff167224 */ /* 0x000fe200078e000a */
[----:B------:R-:W-:-:S07]  /*0b20*/  MOV R10, 0xb40 ;  /* 0x00000b40000a7802 */ /* 0x000fce0000000f00 */
[----:B------:R-:W-:Y:S05]  /*0b30*/  CALL.REL.NOINC `($__internal_1_$__cuda_sm20_div_s64) ;  /* 0x0000000400f87944 */ /* 0x000fea0003c00000 */
[----:B------:R-:W-:Y:S01]  /*0b40*/  IMAD.MOV.U32 R10, RZ, RZ, R14 ;  /* 0x000000ffff0a7224 */ /* 0x000fe200078e000e */
[----:B------:R-:W-:-:S07]  /*0b50*/  MOV R11, R15 ;  /* 0x0000000f000b7202 */ /* 0x000fce0000000f00 */
.L_x_76:
[----:B------:R-:W-:Y:S05]  /*0b60*/  BSYNC.RECONVERGENT B0 ;  /* 0x0000000000007941 */ /* 0x000fea0003800200 */
.L_x_74:
[----:B------:R-:W0:Y:S01]  /*0b70*/  LDC R17, c[0x0][0x384] ;  /* 0x0000e100ff117b82 */ /* 0x000e220000000800 */
[----:B------:R-:W-:Y:S02]  /*0b80*/  IMAD.MOV R22, RZ, RZ, -R10 ;  /* 0x000000ffff167224 */ /* 0x000fe400078e0a0a */
[----:B------:R-:W-:Y:S02]  /*0b90*/  IMAD.MOV.U32 R19, RZ, RZ, RZ ;  /* 0x000000ffff137224 */ /* 0x000fe400078e00ff */
[----:B------:R-:W-:Y:S01]  /*0ba0*/  IMAD R22, R8, R22, R9 ;  /* 0x0000001608167224 */ /* 0x000fe200078e0209 */
[----:B0-----:R-:W-:Y:S01]  /*0bb0*/  ISETP.GE.U32.AND P0, PT, R17, 0x8, PT ;  /* 0x000000081100780c */ /* 0x001fe20003f06070 */
[----:B------:R-:W-:-:S12]  /*0bc0*/  IMAD R18, R0, R17, RZ ;  /* 0x0000001100127224 */ /* 0x000fd800078e02ff */
[----:B------:R-:W-:Y:S05]  /*0bd0*/  @!P0 BRA `(.L_x_77) ;  /* 0x0000000000c88947 */ /* 0x000fea0003800000 */
[----:B------:R-:W0:Y:S01]  /*0be0*/  LDCU.64 UR4, c[0x0][0x3a0] ;  /* 0x00007400ff0477ac */ /* 0x000e220008000a00 */
[----:B------:R-:W-:Y:S01]  /*0bf0*/  MOV R19, R18 ;  /* 0x0000001200137202 */ /* 0x000fe20000000f00 */
[----:B------:R-:W-:Y:S01]  /*0c00*/  IMAD.MOV.U32 R16, RZ, RZ, R6 ;  /* 0x000000ffff107224 */ /* 0x000fe200078e0006 */
[----:B0-----:R-:W-:-:S04]  /*0c10*/  LEA R20, P0, R12, UR4, 0x2 ;  /* 0x000000040c147c11 */ /* 0x001fc8000f8010ff */
[----:B------:R-:W-:Y:S02]  /*0c20*/  IADD3 R20, P1, PT, R20, 0x10, RZ ;  /* 0x0000001014147810 */ /* 0x000fe40007f3e0ff */
[----:B------:R-:W-:-:S05]  /*0c30*/  LEA.HI.X R21, R12, UR5, R2, 0x2, P0 ;  /* 0x000000050c157c11 */ /* 0x000fca00080f1402 */
[----:B------:R-:W-:-:S07]  /*0c40*/  IMAD.X R21, RZ, RZ, R21, P1 ;  /* 0x000000ffff157224 */ /* 0x000fce00008e0615 */
.L_x_78:
[----:B------:R-:W0:Y:S01]  /*0c50*/  LDC.64 R8, c[0x0][0x398] ;  /* 0x0000e600ff087b82 */ /* 0x000e220000000a00 */
[----:B-1----:R-:W-:Y:S01]  /*0c60*/  MOV R14, R20 ;  /* 0x00000014000e7202 */ /* 0x002fe20000000f00 */
[----:B------:R-:W-:-:S05]  /*0c70*/  IMAD.MOV.U32 R15, RZ, RZ, R21 ;  /* 0x000000ffff0f7224 */ /* 0x000fca00078e0015 */
[----:B------:R-:W2:Y:S01]  /*0c80*/  LDG.E R20, desc[UR8][R14.64+-0x10] ;  /* 0xfffff0080e147981 */ /* 0x000ea2000c1e1900 */
[----:B0-----:R-:W-:-:S05]  /*0c90*/  IMAD.WIDE R8, R19, 0x4, R8 ;  /* 0x0000000413087825 */ /* 0x001fca00078e0208 */
[----:B------:R-:W2:Y:S02]  /*0ca0*/  LDG.E R21, desc[UR8][R8.64] ;  /* 0x0000000808157981 */ /* 0x000ea4000c1e1900 */
[C---:B--2---:R-:W-:Y:S02]  /*0cb0*/  IMAD R21, R22.reuse, R21, R20 ;  /* 0x0000001516157224 */ /* 0x044fe400078e0214 */
[----:B------:R-:W2:Y:S04]  /*0cc0*/  LDG.E R20, desc[UR8][R14.64+-0xc] ;  /* 0xfffff4080e147981 */ /* 0x000ea8000c1e1900 */
[----:B------:R0:W-:Y:S04]  /*0cd0*/  STG.E desc[UR8][R14.64+-0x10], R21 ;  /* 0xfffff0150e007986 */ /* 0x0001e8000c101908 */
[----:B------:R-:W2:Y:S02]  /*0ce0*/  LDG.E R23, desc[UR8][R8.64+0x4] ;  /* 0x0000040808177981 */ /* 0x000ea4000c1e1900 */
[----:B--2---:R-:W-:-:S02]  /*0cf0*/  IMAD R23, R22, R23, R20 ;  /* 0x0000001716177224 */ /* 0x004fc400078e0214 */
        /* <DEDUP_REMOVED lines=10> */
[----:B0-----:R-:W2:Y:S02]  /*0da0*/  LDG.E R21, desc[UR8][R8.64+0x10] ;  /* 0x0000100808157981 */ /* 0x001ea4000c1e1900 */
[----:B--2---:R-:W-:-:S02]  /*0db0*/  IMAD R21, R22, R21, R20 ;  /* 0x0000001516157224 */ /* 0x004fc400078e0214 */
[----:B------:R-:W2:Y:S04]  /*0dc0*/  LDG.E R20, desc[UR8][R14.64+0x4] ;  /* 0x000004080e147981 */ /* 0x000ea8000c1e1900 */
[----:B------:R0:W-:Y:S04]  /*0dd0*/  STG.E desc[UR8][R14.64], R21 ;  /* 0x000000150e007986 */ /* 0x0001e8000c101908 */
[----:B-1----:R-:W2:Y:S02]  /*0de0*/  LDG.E R23, desc[UR8][R8.64+0x14] ;  /* 0x0000140808177981 */ /* 0x002ea4000c1e1900 */
[----:B--2---:R-:W-:-:S02]  /*0df0*/  IMAD R23, R22, R23, R20 ;  /* 0x0000001716177224 */ /* 0x004fc400078e0214 */
[----:B------:R-:W2:Y:S04]  /*0e00*/  LDG.E R20, desc[UR8][R14.64+0x8] ;  /* 0x000008080e147981 */ /* 0x000ea8000c1e1900 */
[----:B------:R1:W-:Y:S04]  /*0e10*/  STG.E desc[UR8][R14.64+0x4], R23 ;  /* 0x000004170e007986 */ /* 0x0003e8000c101908 */
[----:B---3--:R-:W2:Y:S02]  /*0e20*/  LDG.E R25, desc[UR8][R8.64+0x18] ;  /* 0x0000180808197981 */ /* 0x008ea4000c1e1900 */
[----:B--2---:R-:W-:-:S02]  /*0e30*/  IMAD R25, R22, R25, R20 ;  /* 0x0000001916197224 */ /* 0x004fc400078e0214 */
[----:B------:R-:W2:Y:S04]  /*0e40*/  LDG.E R20, desc[UR8][R14.64+0xc] ;  /* 0x00000c080e147981 */ /* 0x000ea8000c1e1900 */
[----:B------:R1:W-:Y:S04]  /*0e50*/  STG.E desc[UR8][R14.64+0x8], R25 ;  /* 0x000008190e007986 */ /* 0x0003e8000c101908 */
[----:B----4-:R-:W2:Y:S01]  /*0e60*/  LDG.E R27, desc[UR8][R8.64+0x1c] ;  /* 0x00001c08081b7981 */ /* 0x010ea2000c1e1900 */
[----:B------:R-:W-:-:S05]  /*0e70*/  VIADD R16, R16, 0x8 ;  /* 0x0000000810107836 */ /* 0x000fca0000000000 */
[----:B------:R-:W-:Y:S01]  /*0e80*/  ISETP.NE.AND P0, PT, R16, RZ, PT ;  /* 0x000000ff1000720c */ /* 0x000fe20003f05270 */
[----:B------:R-:W-:Y:S02]  /*0e90*/  VIADD R19, R19, 0x8 ;  /* 0x0000000813137836 */ /* 0x000fe40000000000 */
[----:B--2---:R-:W-:-:S05]  /*0ea0*/  IMAD R27, R22, R27, R20 ;  /* 0x0000001b161b7224 */ /* 0x004fca00078e0214 */
[----:B------:R1:W-:Y:S01]  /*0eb0*/  STG.E desc[UR8][R14.64+0xc], R27 ;  /* 0x00000c1b0e007986 */ /* 0x0003e2000c101908 */
[----:B------:R-:W-:-:S04]  /*0ec0*/  IADD3 R20, P1, PT, R14, 0x20, RZ ;  /* 0x000000200e147810 */ /* 0x000fc80007f3e0ff */
[----:B0-----:R-:W-:Y:S01]  /*0ed0*/  IADD3.X R21, PT, PT, RZ, R15, RZ, P1, !PT ;  /* 0x0000000fff157210 */ /* 0x001fe20000ffe4ff */
[----:B------:R-:W-:Y:S08]  /*0ee0*/  @P0 BRA `(.L_x_78) ;  /* 0xfffffffc00580947 */ /* 0x000ff0000383ffff */
[----:B------:R-:W-:-:S07]  /*0ef0*/  IMAD.MOV.U32 R19, RZ, RZ, R3 ;  /* 0x000000ffff137224 */ /* 0x000fce00078e0003 */
.L_x_77:
[----:B------:R-:W-:-:S13]  /*0f00*/  ISETP.NE.AND P0, PT, R4, RZ, PT ;  /* 0x000000ff0400720c */ /* 0x000fda0003f05270 */
[----:B------:R-:W-:Y:S05]  /*0f10*/  @!P0 BRA `(.L_x_79) ;  /* 0x0000000000f48947 */ /* 0x000fea0003800000 */
[----:B------:R-:W-:Y:S02]  /*0f20*/  IADD3 R8, PT, PT, R4, -0x1, RZ ;  /* 0xffffffff04087810 */ /* 0x000fe40007ffe0ff */
[----:B------:R-:W-:Y:S02]  /*0f30*/  ISETP.NE.AND P1, PT, R5, RZ, PT ;  /* 0x000000ff0500720c */ /* 0x000fe40003f25270 */
[----:B------:R-:W-:-:S13]  /*0f40*/  ISETP.GE.U32.AND P0, PT, R8, 0x3, PT ;  /* 0x000000030800780c */ /* 0x000fda0003f06070 */
[----:B------:R-:W-:Y:S05]  /*0f50*/  @!P0 BRA `(.L_x_80) ;  /* 0x0000000000648947 */ /* 0x000fea0003800000 */
[----:B------:R-:W0:Y:S01]  /*0f60*/  LDC.64 R8, c[0x0][0x398] ;  /* 0x0000e600ff087b82 */ /* 0x000e220000000a00 */
[----:B------:R-:W2:Y:S01]  /*0f70*/  LDCU.64 UR4, c[0x0][0x3a0] ;  /* 0x00007400ff0477ac */ /* 0x000ea20008000a00 */
[----:B------:R-:W-:Y:S01]  /*0f80*/  IADD3 R16, P0, PT, R19, R12, RZ ;  /* 0x0000000c13107210 */ /* 0x000fe20007f1e0ff */
[----:B-1----:R-:W-:-:S04]  /*0f90*/  IMAD.IADD R15, R18, 0x1, R19 ;  /* 0x00000001120f7824 */ /* 0x002fc800078e0213 */
[----:B------:R-:W-:Y:S01]  /*0fa0*/  IMAD.X R21, RZ, RZ, R2, P0 ;  /* 0x000000ffff157224 */ /* 0x000fe200000e0602 */
[----:B--2---:R-:W-:Y:S01]  /*0fb0*/  LEA R14, P0, R16, UR4, 0x2 ;  /* 0x00000004100e7c11 */ /* 0x004fe2000f8010ff */
[----:B0-----:R-:W-:-:S03]  /*0fc0*/  IMAD.WIDE R8, R15, 0x4, R8 ;  /* 0x000000040f087825 */ /* 0x001fc600078e0208 */
[----:B------:R-:W-:Y:S02]  /*0fd0*/  LEA.HI.X R15, R16, UR5, R21, 0x2, P0 ;  /* 0x00000005100f7c11 */ /* 0x000fe400080f1415 */
[----:B------:R-:W2:Y:S04]  /*0fe0*/  LDG.E R21, desc[UR8][R8.64] ;  /* 0x0000000808157981 */ /* 0x000ea8000c1e1900 */
        /* <DEDUP_REMOVED lines=12> */
[----:B------:R-:W2:Y:S01]  /*10b0*/  LDG.E R27, desc[UR8][R8.64+0xc] ;  /* 0x00000c08081b7981 */ /* 0x000ea2000c1e1900 */
[----:B------:R-:W-:Y:S01]  /*10c0*/  IADD3 R19, PT, PT, R19, 0x4, RZ ;  /* 0x0000000413137810 */ /* 0x000fe20007ffe0ff */
[----:B--2---:R-:W-:-:S05]  /*10d0*/  IMAD R27, R22, R27, R16 ;  /* 0x0000001b161b7224 */ /* 0x004fca00078e0210 */
[----:B------:R0:W-:Y:S02]  /*10e0*/  STG.E desc[UR8][R14.64+0xc], R27 ;  /* 0x00000c1b0e007986 */ /* 0x0001e4000c101908 */
.L_x_80:
[----:B------:R-:W-:Y:S05]  /*10f0*/  @!P1 BRA `(.L_x_79) ;  /* 0x00000000007c9947 */ /* 0x000fea0003800000 */
[----:B------:R-:W-:-:S13]  /*1100*/  ISETP.NE.AND P0, PT, R5, 0x1, PT ;  /* 0x000000010500780c */ /* 0x000fda0003f05270 */
[----:B------:R-:W2:Y:S01]  /*1110*/  @P0 LDC.64 R8, c[0x0][0x3a0] ;  /* 0x0000e800ff080b82 */ /* 0x000ea20000000a00 */
[----:B------:R-:W-:Y:S01]  /*1120*/  @P0 IADD3 R16, P1, PT, R19, R12, RZ ;  /* 0x0000000c13100210 */ /* 0x000fe20007f3e0ff */
[----:B0-----:R-:W-:-:S04]  /*1130*/  @P0 IMAD.IADD R21, R18, 0x1, R19 ;  /* 0x0000000112150824 */ /* 0x001fc800078e0213 */
[----:B-1----:R-:W-:Y:S02]  /*1140*/  @P0 IMAD.X R23, RZ, RZ, R2, P1 ;  /* 0x000000ffff170224 */ /* 0x002fe400008e0602 */
[----:B------:R-:W0:Y:S01]  /*1150*/  @P0 LDC.64 R14, c[0x0][0x398] ;  /* 0x0000e600ff0e0b82 */ /* 0x000e220000000a00 */
[----:B--2---:R-:W-:-:S04]  /*1160*/  @P0 LEA R8, P1, R16, R8, 0x2 ;  /* 0x0000000810080211 */ /* 0x004fc800078210ff */
[----:B------:R-:W-:Y:S01]  /*1170*/  @P0 LEA.HI.X R9, R16, R9, R23, 0x2, P1 ;  /* 0x0000000910090211 */ /* 0x000fe200008f1417 */
[----:B0-----:R-:W-:-:S04]  /*1180*/  @P0 IMAD.WIDE R20, R21, 0x4, R14 ;  /* 0x0000000415140825 */ /* 0x001fc800078e020e */
[----:B------:R-:W2:Y:S04]  /*1190*/  @P0 LDG.E R23, desc[UR8][R8.64+0x4] ;  /* 0x0000040808170981 */ /* 0x000ea8000c1e1900 */
[----:B------:R-:W3:Y:S04]  /*11a0*/  @P0 LDG.E R15, desc[UR8][R20.64] ;  /* 0x00000008140f0981 */ /* 0x000ee8000c1e1900 */
[----:B------:R-:W3:Y:S01]  /*11b0*/  @P0 LDG.E R14, desc[UR8][R8.64] ;  /* 0x00000008080e0981 */ /* 0x000ee2000c1e1900 */
[----:B------:R-:W-:Y:S02]  /*11c0*/  LOP3.LUT P1, RZ, R17, 0x1, RZ, 0xc0, !PT ;  /* 0x0000000111ff7812 */ /* 0x000fe4000782c0ff */
[----:B------:R-:W-:-:S11]  /*11d0*/  @P0 IADD3 R19, PT, PT, R19, 0x2, RZ ;  /* 0x0000000213130810 */ /* 0x000fd60007ffe0ff */
[----:B------:R-:W0:Y:S01]  /*11e0*/  @P1 LDC.64 R16, c[0x0][0x398] ;  /* 0x0000e600ff101b82 */ /* 0x000e220000000a00 */
[----:B---3--:R-:W-:-:S07]  /*11f0*/  @P0 IMAD R25, R22, R15, R14 ;  /* 0x0000000f16190224 */ /* 0x008fce00078e020e */
[----:B------:R-:W1:Y:S01]  /*1200*/  @P1 LDC.64 R14, c[0x0][0x3a0] ;  /* 0x0000e800ff0e1b82 */ /* 0x000e620000000a00 */
[----:B------:R3:W-:Y:S04]  /*1210*/  @P0 STG.E desc[UR8][R8.64], R25 ;  /* 0x0000001908000986 */ /* 0x0007e8000c101908 */
[----:B------:R-:W2:Y:S01]  /*1220*/  @P0 LDG.E R24, desc[UR8][R20.64+0x4] ;  /* 0x0000040814180981 */ /* 0x000ea2000c1e1900 */
[----:B------:R-:W-:Y:S01]  /*1230*/  @P1 IADD3 R26, P2, PT, R19, R12, RZ ;  /* 0x0000000c131a1210 */ /* 0x000fe20007f5e0ff */
[----:B------:R-:W-:-:S04]  /*1240*/  @P1 IMAD.IADD R19, R18, 0x1, R19 ;  /* 0x0000000112131824 */ /* 0x000fc800078e0213 */
[----:B------:R-:W-:Y:S02]  /*1250*/  @P1 IMAD.X R27, RZ, RZ, R2, P2 ;  /* 0x000000ffff1b1224 */ /* 0x000fe400010e0602 */
[----:B0-----:R-:W-:Y:S01]  /*1260*/  @P1 IMAD.WIDE R16, R19, 0x4, R16 ;  /* 0x0000000413101825 */ /* 0x001fe200078e0210 */
[----:B-1----:R-:W-:-:S04]  /*1270*/  @P1 LEA R14, P2, R26, R14, 0x2 ;  /* 0x0000000e1a0e1211 */ /* 0x002fc800078410ff */
[----:B------:R-:W-:Y:S01]  /*1280*/  @P1 LEA.HI.X R15, R26, R15, R27, 0x2, P2 ;  /* 0x0000000f1a0f1211 */ /* 0x000fe200010f141b */
[----:B--2---:R-:W-:-:S05]  /*1290*/  @P0 IMAD R23, R22, R24, R23 ;  /* 0x0000001816170224 */ /* 0x004fca00078e0217 */
[----:B------:R3:W-:Y:S04]  /*12a0*/  @P0 STG.E desc[UR8][R8.64+0x4], R23 ;  /* 0x0000041708000986 */ /* 0x0007e8000c101908 */
[----:B------:R-:W2:Y:S04]  /*12b0*/  @P1 LDG.E R17, desc[UR8][R16.64] ;  /* 0x0000000810111981 */ /* 0x000ea8000c1e1900 */
[----:B------:R-:W2:Y:S02]  /*12c0*/  @P1 LDG.E R18, desc[UR8][R14.64] ;  /* 0x000000080e121981 */ /* 0x000ea4000c1e1900 */
[----:B--2---:R-:W-:-:S05]  /*12d0*/  @P1 IMAD R19, R22, R17, R18 ;  /* 0x0000001116131224 */ /* 0x004fca00078e0212 */
[----:B------:R3:W-:Y:S02]  /*12e0*/  @P1 STG.E desc[UR8][R14.64], R19 ;  /* 0x000000130e001986 */ /* 0x0007e4000c101908 */
.L_x_79:
[----:B------:R-:W-:-:S13]  /*12f0*/  ISETP.GT.U32.AND P0, PT, R7, 0x1, PT ;  /* 0x000000010700780c */ /* 0x000fda0003f04070 */
[----:B------:R-:W-:Y:S05]  /*1300*/  @P0 BRA `(.L_x_81) ;  /* 0xfffffff400800947 */ /* 0x000fea000383ffff */
[----:B------:R-:W-:Y:S05]  /*1310*/  EXIT ;  /* 0x000000000000794d */ /* 0x000fea0003800000 */
        .weak           $__internal_1_$__cuda_sm20_div_s64
        .type           $__internal_1_$__cuda_sm20_div_s64,@function
        .size           $__internal_1_$__cuda_sm20_div_s64,(.L_x_84 - $__internal_1_$__cuda_sm20_div_s64)
$__internal_1_$__cuda_sm20_div_s64:
        /* <DEDUP_REMOVED lines=11> */
[----:B------:R-:W-:Y:S01]  /*13d0*/  IMAD R19, R14, R17, R19 ;  /* 0x000000110e137224 */ /* 0x000fe200078e0213 */
[----:B------:R-:W-:-:S03]  /*13e0*/  IADD3 R23, P0, PT, RZ, -R18, RZ ;  /* 0x80000012ff177210 */ /* 0x000fc60007f1e0ff */
[----:B------:R-:W-:Y:S02]  /*13f0*/  IMAD R19, R15, R16, R19 ;  /* 0x000000100f137224 */ /* 0x000fe400078e0213 */
[----:B------:R-:W-:-:S04]  /*1400*/  IMAD.HI.U32 R18, R14, R23, RZ ;  /* 0x000000170e127227 */ /* 0x000fc800078e00ff */
[----:B------:R-:W-:Y:S01]  /*1410*/  IMAD.X R25, RZ, RZ, ~R19, P0 ;  /* 0x000000ffff197224 */ /* 0x000fe200000e0e13 */
[----:B------:R-:W-:-:S03]  /*1420*/  MOV R19, R14 ;  /* 0x0000000e00137202 */ /* 0x000fc60000000f00 */
[-C--:B------:R-:W-:Y:S02]  /*1430*/  IMAD R27, R15, R25.reuse, RZ ;  /* 0x000000190f1b7224 */ /* 0x080fe400078e02ff */
[----:B------:R-:W-:-:S04]  /*1440*/  IMAD.WIDE.U32 R18, P0, R14, R25, R18 ;  /* 0x000000190e127225 */ /* 0x000fc80007800012 */
[----:B------:R-:W-:-:S04]  /*1450*/  IMAD.HI.U32 R21, R15, R25, RZ ;  /* 0x000000190f157227 */ /* 0x000fc800078e00ff */
[----:B------:R-:W-:-:S04]  /*1460*/  IMAD.HI.U32 R18, P1, R15, R23, R18 ;  /* 0x000000170f127227 */ /* 0x000fc80007820012 */
[----:B------:R-:W-:Y:S01]  /*1470*/  IMAD.X R21, R21, 0x1, R15, P0 ;  /* 0x0000000115157824 */ /* 0x000fe200000e060f */
[----:B------:R-:W-:-:S04]  /*1480*/  IADD3 R19, P2, PT, R27, R18, RZ ;  /* 0x000000121b137210 */ /* 0x000fc80007f5e0ff */
[----:B------:R-:W-:Y:S01]  /*1490*/  IADD3.X R21, PT, PT, RZ, RZ, R21, P2, P1 ;  /* 0x000000ffff157210 */ /* 0x000fe200017e2415 */
[----:B------:R-:W-:-:S04]  /*14a0*/  IMAD.WIDE.U32 R14, R19, R16, RZ ;  /* 0x00000010130e7225 */ /* 0x000fc800078e00ff */
[----:B------:R-:W-:Y:S01]  /*14b0*/  IMAD R15, R19, R17, R15 ;  /* 0x00000011130f7224 */ /* 0x000fe200078e020f */
[----:B------:R-:W-:-:S03]  /*14c0*/  IADD3 R23, P0, PT, RZ, -R14, RZ ;  /* 0x8000000eff177210 */ /* 0x000fc60007f1e0ff */
[----:B------:R-:W-:Y:S02]  /*14d0*/  IMAD R15, R21, R16, R15 ;  /* 0x00000010150f7224 */ /* 0x000fe400078e020f */
[----:B------:R-:W-:-:S04]  /*14e0*/  IMAD.HI.U32 R18, R19, R23, RZ ;  /* 0x0000001713127227 */ /* 0x000fc800078e00ff */
[----:B------:R-:W-:Y:S01]  /*14f0*/  IMAD.X R14, RZ, RZ, ~R15, P0 ;  /* 0x000000ffff0e7224 */ /* 0x000fe200000e0e0f */
[----:B------:R-:W-:-:S03]  /*1500*/  IADD3 R15, P4, PT, RZ, -R22, RZ ;  /* 0x80000016ff0f7210 */ /* 0x000fc60007f9e0ff */
[----:B------:R-:W-:-:S04]  /*1510*/  IMAD.WIDE.U32 R18, P0, R19, R14, R18 ;  /* 0x0000000e13127225 */ /* 0x000fc80007800012 */
[----:B------:R-:W-:Y:S01]  /*1520*/  IMAD.HI.U32 R18, P1, R21, R23, R18 ;  /* 0x0000001715127227 */ /* 0x000fe20007820012 */
[----:B------:R-:W-:Y:S02]  /*1530*/  SEL R19, R15, R22, !P3 ;  /* 0x000000160f137207 */ /* 0x000fe40005800000 */
[----:B------:R-:W-:Y:S01]  /*1540*/  IADD3.X R22, PT, PT, RZ, ~R11, RZ, P4, !PT ;  /* 0x8000000bff167210 */ /* 0x000fe200027fe4ff */
[CC--:B------:R-:W-:Y:S02]  /*1550*/  IMAD R23, R21.reuse, R14.reuse, RZ ;  /* 0x0000000e15177224 */ /* 0x0c0fe400078e02ff */
[----:B------:R-:W-:-:S03]  /*1560*/  IMAD.HI.U32 R14, R21, R14, RZ ;  /* 0x0000000e150e7227 */ /* 0x000fc600078e00ff */
[----:B------:R-:W-:Y:S01]  /*1570*/  IADD3 R18, P2, PT, R23, R18, RZ ;  /* 0x0000001217127210 */ /* 0x000fe20007f5e0ff */
[----:B------:R-:W-:Y:S01]  /*1580*/  IMAD.X R15, R14, 0x1, R21, P0 ;  /* 0x000000010e0f7824 */ /* 0x000fe200000e0615 */
[-C--:B------:R-:W-:Y:S02]  /*1590*/  SEL R21, R22, R11.reuse, !P3 ;  /* 0x0000000b16157207 */ /* 0x080fe40005800000 */
[----:B------:R-:W-:Y:S01]  /*15a0*/  LOP3.LUT R11, R20, R11, RZ, 0x3c, !PT ;  /* 0x0000000b140b7212 */ /* 0x000fe200078e3cff */
[----:B------:R-:W-:Y:S01]  /*15b0*/  IMAD.HI.U32 R14, R18, R19, RZ ;  /* 0x00000013120e7227 */ /* 0x000fe200078e00ff */
[----:B------:R-:W-:-:S03]  /*15c0*/  IADD3.X R22, PT, PT, RZ, RZ, R15, P2, P1 ;  /* 0x000000ffff167210 */ /* 0x000fc600017e240f */
[----:B------:R-:W-:Y:S02]  /*15d0*/  IMAD.MOV.U32 R15, RZ, RZ, RZ ;  /* 0x000000ffff0f7224 */ /* 0x000fe400078e00ff */
[-C--:B------:R-:W-:Y:S02]  /*15e0*/  IMAD R23, R22, R21.reuse, RZ ;  /* 0x0000001516177224 */ /* 0x080fe400078e02ff */
[----:B------:R-:W-:-:S04]  /*15f0*/  IMAD.WIDE.U32 R14, R18, R21, R14 ;  /* 0x00000015120e7225 */ /* 0x000fc800078e000e */
[----:B------:R-:W-:-:S04]  /*1600*/  IMAD.HI.U32 R25, R22, R21, RZ ;  /* 0x0000001516197227 */ /* 0x000fc800078e00ff */
[----:B------:R-:W-:-:S05]  /*1610*/  IMAD.HI.U32 R14, P0, R22, R19, R14 ;  /* 0x00000013160e7227 */ /* 0x000fca000780000e */
[----:B------:R-:W-:Y:S02]  /*1620*/  IADD3 R23, P1, PT, R23, R14, RZ ;  /* 0x0000000e17177210 */ /* 0x000fe40007f3e0ff */
[----:B------:R-:W-:-:S03]  /*1630*/  IADD3.X R25, PT, PT, R25, RZ, RZ, P0, !PT ;  /* 0x000000ff19197210 */ /* 0x000fc600007fe4ff */
[----:B------:R-:W-:-:S04]  /*1640*/  IMAD.WIDE.U32 R14, R23, R16, RZ ;  /* 0x00000010170e7225 */ /* 0x000fc800078e00ff */
[----:B------:R-:W-:Y:S01]  /*1650*/  IMAD.X R25, RZ, RZ, R25, P1 ;  /* 0x000000ffff197224 */ /* 0x000fe200008e0619 */
[----:B------:R-:W-:Y:S01]  /*1660*/  IADD3 R27, P1, PT, -R14, R19, RZ ;  /* 0x000000130e1b7210 */ /* 0x000fe20007f3e1ff */
[----:B------:R-:W-:-:S03]  /*1670*/  IMAD R15, R23, R17, R15 ;  /* 0x00000011170f7224 */ /* 0x000fc600078e020f */
[-C--:B------:R-:W-:Y:S01]  /*1680*/  ISETP.GE.U32.AND P0, PT, R27, R16.reuse, PT ;  /* 0x000000101b00720c */ /* 0x080fe20003f06070 */
[----:B------:R-:W-:-:S04]  /*1690*/  IMAD R14, R25, R16, R15 ;  /* 0x00000010190e7224 */ /* 0x000fc800078e020f */
        /* <DEDUP_REMOVED lines=13> */
[----:B------:R-:W-:Y:S01]  /*1770*/  ISETP.GE.AND P1, PT, R11, RZ, PT ;  /* 0x000000ff0b00720c */ /* 0x000fe20003f26270 */
[----:B------:R-:W-:Y:S01]  /*1780*/  IMAD.X R15, RZ, RZ, R16, P2 ;  /* 0x000000ffff0f7224 */ /* 0x000fe200010e0610 */
[----:B------:R-:W-:Y:S01]  /*1790*/  SEL R14, R14, R23, P0 ;  /* 0x000000170e0e7207 */ /* 0x000fe20000000000 */
[----:B------:R-:W-:-:S03]  /*17a0*/  IMAD.MOV.U32 R11, RZ, RZ, 0x0 ;  /* 0x00000000ff0b7424 */ /* 0x000fc600078e00ff */
[----:B------:R-:W-:Y:S02]  /*17b0*/  SEL R15, R15, R16, P0 ;  /* 0x000000100f0f7207 */ /* 0x000fe40000000000 */
[-C--:B------:R-:W-:Y:S02]  /*17c0*/  IADD3 R17, P2, PT, RZ, -R14.reuse, RZ ;  /* 0x8000000eff117210 */ /* 0x080fe40007f5e0ff */
[----:B------:R-:W-:Y:S02]  /*17d0*/  ISETP.NE.U32.AND P0, PT, R8, RZ, PT ;  /* 0x000000ff0800720c */ /* 0x000fe40003f05070 */
[----:B------:R-:W-:Y:S02]  /*17e0*/  IADD3.X R16, PT, PT, RZ, ~R15, RZ, P2, !PT ;  /* 0x8000000fff107210 */ /* 0x000fe400017fe4ff */
[----:B------:R-:W-:Y:S02]  /*17f0*/  ISETP.NE.AND.EX P0, PT, R20, RZ, PT, P0 ;  /* 0x000000ff1400720c */ /* 0x000fe40003f05300 */
[----:B------:R-:W-:-:S02]  /*1800*/  SEL R14, R17, R14, !P1 ;  /* 0x0000000e110e7207 */ /* 0x000fc40004800000 */
[----:B------:R-:W-:Y:S02]  /*1810*/  SEL R15, R16, R15, !P1 ;  /* 0x0000000f100f7207 */ /* 0x000fe40004800000 */
[----:B------:R-:W-:Y:S02]  /*1820*/  SEL R14, R14, 0xffffffff, P0 ;  /* 0xffffffff0e0e7807 */ /* 0x000fe40000000000 */
[----:B------:R-:W-:Y:S01]  /*1830*/  SEL R15, R15, 0xffffffff, P0 ;  /* 0xffffffff0f0f7807 */ /* 0x000fe20000000000 */
[----:B------:R-:W-:Y:S06]  /*1840*/  RET.REL.NODEC R10 `(initDbIndexKernel) ;  /* 0xffffffe40aec7950 */ /* 0x000fec0003c3ffff */
.L_x_82:
        /* <DEDUP_REMOVED lines=11> */
.L_x_84:


//--------------------- .nv.shared.reserved.0     --------------------------
	.section	.nv.shared.reserved.0,"aw",@nobits
	.weak		__nv_reservedSMEM_offset_0_alias
	.size		__nv_reservedSMEM_offset_0_alias, 0, 64
	.other		__nv_reservedSMEM_offset_0_alias,@"STO_CUDA_RESERVED_SHARED STV_DEFAULT"
__nv_reservedSMEM_offset_0_alias:
	.zero		0
	.zero		64


//--------------------- .nv.constant0.evalClauseWithoutDbKernel --------------------------
	.section	.nv.constant0.evalClauseWithoutDbKernel,"a",@progbits
	.sectionflags	@""
	.align	4
.nv.constant0.evalClauseWithoutDbKernel:
	.zero		976


//--------------------- .nv.constant0.evalClauseKernel --------------------------
	.section	.nv.constant0.evalClauseKernel,"a",@progbits
	.sectionflags	@""
	.align	4
.nv.constant0.evalClauseKernel:
	.zero		952


//--------------------- .nv.constant0.initDbIndexKernel --------------------------
	.section	.nv.constant0.initDbIndexKernel,"a",@progbits
	.sectionflags	@""
	.align	4
.nv.constant0.initDbIndexKernel:
	.zero		944


//--------------------- SYMBOLS --------------------------

	.type		.nv.reservedSmem.offset0,@object
	.size		.nv.reservedSmem.offset0,0x4
